	.target	sm_90a

	.elftype	@"ET_EXEC"


//--------------------- .note.nv.tkinfo           --------------------------
	.section	.note.nv.tkinfo,"",@"SHT_NOTE"
	.sectionflags	@"SHF_NOTE_NV_TKINFO"
	.tkinfo
        /*0018*/ 	.word	0x00000002
        /*0030*/ 	.string	""
        /*0030*/ 	.string	"ptxas"
        /*0030*/ 	.string	"Cuda compilation tools, release 13.0, V13.0.88"
        /*0030*/ 	.string	"Build cuda_13.0.r13.0/compiler.36424714_0"
        /*0030*/ 	.string	"-arch sm_90a -m 64 "



//--------------------- .note.nv.cuinfo           --------------------------
	.section	.note.nv.cuinfo,"",@"SHT_NOTE"
	.sectionflags	@"SHF_NOTE_NV_CUINFO"
        /*0018*/ 	.short	0x0002
        /*001a*/ 	.short	0x005a
        /*001c*/ 	.short	0x0082
	.zero		2


//--------------------- .nv.info                  --------------------------
	.section	.nv.info,"",@"SHT_CUDA_INFO"
	.align	4


	//----- nvinfo : EIATTR_REGCOUNT
	.align		4
        /*0000*/ 	.byte	0x04, 0x2f
        /*0002*/ 	.short	(.L_12 - .L_11)
	.align		4
.L_11:
        /*0004*/ 	.word	index@(_ZN7cutlass13device_kernelINS_4conv6kernel13ConvUniversalINS1_16ConvProblemShapeILNS1_8OperatorE0ELi2EEENS1_10collective14CollectiveConvINS1_46MainloopSm90TmaGmmaWarpSpecializedImplicitGemmILS5_0ELi4ELi2EN4cute5tupleIJNSA_1CILi1EEESD_SD_EEENS1_36KernelImplicitTmaWarpSpecializedSm90ELi1EEENSB_IJNSC_ILi256EEENSC_ILi128EEENSB_IJNSC_ILi64EEEEEEEEENS_10bfloat16_tESM_NSA_8TiledMMAINSA_8MMA_AtomIJNSA_4SM904GMMA28MMA_64x128x16_F32BF16BF16_SSILNSQ_5MajorE0ELSS_0ELNSQ_7ScaleInE1ELST_1EEEEEENSA_6LayoutISE_NSB_IJNSC_ILi0EEESX_SX_EEEEENSB_IJNSA_10UnderscoreES10_S10_EEEEENS7_6detail26Sm90ImplicitGemmTileTraitsINSA_20SM90_TMA_LOAD_IM2COLENSA_14ComposedLayoutINSA_7SwizzleILi3ELi4ELi3EEENSA_18smem_ptr_flag_bitsILi16EEENSW_INSB_IJNSB_IJNSC_ILi8EEENSC_ILi32EEEEEENSB_IJSJ_SD_EEENSB_IJSD_NSC_ILi4EEEEEEEEENSB_IJNSB_IJSJ_NSC_ILi512EEEEEENSB_IJSD_SX_EEENSB_IJSX_NSC_ILi16384EEEEEEEEEEEEEvEENS14_INSA_13SM90_TMA_LOADENS16_IS18_S1A_NSW_INSB_IJNSB_IJS1B_NSC_ILi16EEEEEES1E_S1G_EEENSB_IJS1J_S1K_NSB_IJSX_NSC_ILi8192EEEEEEEEEEEEEvEEEENS_8epilogue10collective6detail29Sm90TmaWarpSpecializedAdapterINS23_15DefaultEpilogueISM_NSB_IJNSB_IJlllEEESD_SX_EEES28_NS22_6thread17LinearCombinationISM_Li1EffLNS29_9ScaleType4KindE0ELNS_15FloatRoundStyleE2ESM_EENS_4gemm15EpilogueDefaultEEEEEvvEEEEvNT_6ParamsE)
        /*0008*/ 	.word	0x000000ff


	//----- nvinfo : EIATTR_FRAME_SIZE
	.align		4
.L_12:
        /*000c*/ 	.byte	0x04, 0x11
        /*000e*/ 	.short	(.L_14 - .L_13)
	.align		4
.L_13:
        /*0010*/ 	.word	index@(_ZN7cutlass13device_kernelINS_4conv6kernel13ConvUniversalINS1_16ConvProblemShapeILNS1_8OperatorE0ELi2EEENS1_10collective14CollectiveConvINS1_46MainloopSm90TmaGmmaWarpSpecializedImplicitGemmILS5_0ELi4ELi2EN4cute5tupleIJNSA_1CILi1EEESD_SD_EEENS1_36KernelImplicitTmaWarpSpecializedSm90ELi1EEENSB_IJNSC_ILi256EEENSC_ILi128EEENSB_IJNSC_ILi64EEEEEEEEENS_10bfloat16_tESM_NSA_8TiledMMAINSA_8MMA_AtomIJNSA_4SM904GMMA28MMA_64x128x16_F32BF16BF16_SSILNSQ_5MajorE0ELSS_0ELNSQ_7ScaleInE1ELST_1EEEEEENSA_6LayoutISE_NSB_IJNSC_ILi0EEESX_SX_EEEEENSB_IJNSA_10UnderscoreES10_S10_EEEEENS7_6detail26Sm90ImplicitGemmTileTraitsINSA_20SM90_TMA_LOAD_IM2COLENSA_14ComposedLayoutINSA_7SwizzleILi3ELi4ELi3EEENSA_18smem_ptr_flag_bitsILi16EEENSW_INSB_IJNSB_IJNSC_ILi8EEENSC_ILi32EEEEEENSB_IJSJ_SD_EEENSB_IJSD_NSC_ILi4EEEEEEEEENSB_IJNSB_IJSJ_NSC_ILi512EEEEEENSB_IJSD_SX_EEENSB_IJSX_NSC_ILi16384EEEEEEEEEEEEEvEENS14_INSA_13SM90_TMA_LOADENS16_IS18_S1A_NSW_INSB_IJNSB_IJS1B_NSC_ILi16EEEEEES1E_S1G_EEENSB_IJS1J_S1K_NSB_IJSX_NSC_ILi8192EEEEEEEEEEEEEvEEEENS_8epilogue10collective6detail29Sm90TmaWarpSpecializedAdapterINS23_15DefaultEpilogueISM_NSB_IJNSB_IJlllEEESD_SX_EEES28_NS22_6thread17LinearCombinationISM_Li1EffLNS29_9ScaleType4KindE0ELNS_15FloatRoundStyleE2ESM_EENS_4gemm15EpilogueDefaultEEEEEvvEEEEvNT_6ParamsE)
        /*0014*/ 	.word	0x000003e8


	//----- nvinfo : EIATTR_MIN_STACK_SIZE
	.align		4
.L_14:
        /*0018*/ 	.byte	0x04, 0x12
        /*001a*/ 	.short	(.L_16 - .L_15)
	.align		4
.L_15:
        /*001c*/ 	.word	index@(_ZN7cutlass13device_kernelINS_4conv6kernel13ConvUniversalINS1_16ConvProblemShapeILNS1_8OperatorE0ELi2EEENS1_10collective14CollectiveConvINS1_46MainloopSm90TmaGmmaWarpSpecializedImplicitGemmILS5_0ELi4ELi2EN4cute5tupleIJNSA_1CILi1EEESD_SD_EEENS1_36KernelImplicitTmaWarpSpecializedSm90ELi1EEENSB_IJNSC_ILi256EEENSC_ILi128EEENSB_IJNSC_ILi64EEEEEEEEENS_10bfloat16_tESM_NSA_8TiledMMAINSA_8MMA_AtomIJNSA_4SM904GMMA28MMA_64x128x16_F32BF16BF16_SSILNSQ_5MajorE0ELSS_0ELNSQ_7ScaleInE1ELST_1EEEEEENSA_6LayoutISE_NSB_IJNSC_ILi0EEESX_SX_EEEEENSB_IJNSA_10UnderscoreES10_S10_EEEEENS7_6detail26Sm90ImplicitGemmTileTraitsINSA_20SM90_TMA_LOAD_IM2COLENSA_14ComposedLayoutINSA_7SwizzleILi3ELi4ELi3EEENSA_18smem_ptr_flag_bitsILi16EEENSW_INSB_IJNSB_IJNSC_ILi8EEENSC_ILi32EEEEEENSB_IJSJ_SD_EEENSB_IJSD_NSC_ILi4EEEEEEEEENSB_IJNSB_IJSJ_NSC_ILi512EEEEEENSB_IJSD_SX_EEENSB_IJSX_NSC_ILi16384EEEEEEEEEEEEEvEENS14_INSA_13SM90_TMA_LOADENS16_IS18_S1A_NSW_INSB_IJNSB_IJS1B_NSC_ILi16EEEEEES1E_S1G_EEENSB_IJS1J_S1K_NSB_IJSX_NSC_ILi8192EEEEEEEEEEEEEvEEEENS_8epilogue10collective6detail29Sm90TmaWarpSpecializedAdapterINS23_15DefaultEpilogueISM_NSB_IJNSB_IJlllEEESD_SX_EEES28_NS22_6thread17LinearCombinationISM_Li1EffLNS29_9ScaleType4KindE0ELNS_15FloatRoundStyleE2ESM_EENS_4gemm15EpilogueDefaultEEEEEvvEEEEvNT_6ParamsE)
        /*0020*/ 	.word	0x000003e8
.L_16:


//--------------------- .nv.compat                --------------------------
	.section	.nv.compat,"",@"SHT_CUDA_COMPAT_INFO"
	.align	4
        /*0000*/ 	.byte	0x02, 0x09, 0x01, 0x00, 0x02, 0x02, 0x04, 0x00, 0x02, 0x05, 0x05, 0x00, 0x03, 0x07, 0x01, 0x01
        /*0010*/ 	.byte	0x02, 0x03, 0x01, 0x00, 0x02, 0x06, 0x01, 0x00, 0x04, 0x0b, 0x08, 0x00, 0x00, 0x00, 0x00, 0x00
        /*0020*/ 	.byte	0x00, 0x00, 0x00, 0x00


//--------------------- .nv.info._ZN7cutlass13device_kernelINS_4conv6kernel13ConvUniversalINS1_16ConvProblemShapeILNS1_8OperatorE0ELi2EEENS1_10collective14CollectiveConvINS1_46MainloopSm90TmaGmmaWarpSpecializedImplicitGemmILS5_0ELi4ELi2EN4cute5tupleIJNSA_1CILi1EEESD_SD_EEENS1_36KernelImplicitTmaWarpSpecializedSm90ELi1EEENSB_IJNSC_ILi256EEENSC_ILi128EEENSB_IJNSC_ILi64EEEEEEEEENS_10bfloat16_tESM_NSA_8TiledMMAINSA_8MMA_AtomIJNSA_4SM904GMMA28MMA_64x128x16_F32BF16BF16_SSILNSQ_5MajorE0ELSS_0ELNSQ_7ScaleInE1ELST_1EEEEEENSA_6LayoutISE_NSB_IJNSC_ILi0EEESX_SX_EEEEENSB_IJNSA_10UnderscoreES10_S10_EEEEENS7_6detail26Sm90ImplicitGemmTileTraitsINSA_20SM90_TMA_LOAD_IM2COLENSA_14ComposedLayoutINSA_7SwizzleILi3ELi4ELi3EEENSA_18smem_ptr_flag_bitsILi16EEENSW_INSB_IJNSB_IJNSC_ILi8EEENSC_ILi32EEEEEENSB_IJSJ_SD_EEENSB_IJSD_NSC_ILi4EEEEEEEEENSB_IJNSB_IJSJ_NSC_ILi512EEEEEENSB_IJSD_SX_EEENSB_IJSX_NSC_ILi16384EEEEEEEEEEEEEvEENS14_INSA_13SM90_TMA_LOADENS16_IS18_S1A_NSW_INSB_IJNSB_IJS1B_NSC_ILi16EEEEEES1E_S1G_EEENSB_IJS1J_S1K_NSB_IJSX_NSC_ILi8192EEEEEEEEEEEEEvEEEENS_8epilogue10collective6detail29Sm90TmaWarpSpecializedAdapterINS23_15DefaultEpilogueISM_NSB_IJNSB_IJlllEEESD_SX_EEES28_NS22_6thread17LinearCombinationISM_Li1EffLNS29_9ScaleType4KindE0ELNS_15FloatRoundStyleE2ESM_EENS_4gemm15EpilogueDefaultEEEEEvvEEEEvNT_6ParamsE --------------------------
	.section	.nv.info._ZN7cutlass13device_kernelINS_4conv6kernel13ConvUniversalINS1_16ConvProblemShapeILNS1_8OperatorE0ELi2EEENS1_10collective14CollectiveConvINS1_46MainloopSm90TmaGmmaWarpSpecializedImplicitGemmILS5_0ELi4ELi2EN4cute5tupleIJNSA_1CILi1EEESD_SD_EEENS1_36KernelImplicitTmaWarpSpecializedSm90ELi1EEENSB_IJNSC_ILi256EEENSC_ILi128EEENSB_IJNSC_ILi64EEEEEEEEENS_10bfloat16_tESM_NSA_8TiledMMAINSA_8MMA_AtomIJNSA_4SM904GMMA28MMA_64x128x16_F32BF16BF16_SSILNSQ_5MajorE0ELSS_0ELNSQ_7ScaleInE1ELST_1EEEEEENSA_6LayoutISE_NSB_IJNSC_ILi0EEESX_SX_EEEEENSB_IJNSA_10UnderscoreES10_S10_EEEEENS7_6detail26Sm90ImplicitGemmTileTraitsINSA_20SM90_TMA_LOAD_IM2COLENSA_14ComposedLayoutINSA_7SwizzleILi3ELi4ELi3EEENSA_18smem_ptr_flag_bitsILi16EEENSW_INSB_IJNSB_IJNSC_ILi8EEENSC_ILi32EEEEEENSB_IJSJ_SD_EEENSB_IJSD_NSC_ILi4EEEEEEEEENSB_IJNSB_IJSJ_NSC_ILi512EEEEEENSB_IJSD_SX_EEENSB_IJSX_NSC_ILi16384EEEEEEEEEEEEEvEENS14_INSA_13SM90_TMA_LOADENS16_IS18_S1A_NSW_INSB_IJNSB_IJS1B_NSC_ILi16EEEEEES1E_S1G_EEENSB_IJS1J_S1K_NSB_IJSX_NSC_ILi8192EEEEEEEEEEEEEvEEEENS_8epilogue10collective6detail29Sm90TmaWarpSpecializedAdapterINS23_15DefaultEpilogueISM_NSB_IJNSB_IJlllEEESD_SX_EEES28_NS22_6thread17LinearCombinationISM_Li1EffLNS29_9ScaleType4KindE0ELNS_15FloatRoundStyleE2ESM_EENS_4gemm15EpilogueDefaultEEEEEvvEEEEvNT_6ParamsE,"",@"SHT_CUDA_INFO"
	.sectionflags	@""
	.align	4


	//----- nvinfo : EIATTR_CUDA_API_VERSION
	.align		4
        /*0000*/ 	.byte	0x04, 0x37
        /*0002*/ 	.short	(.L_18 - .L_17)
.L_17:
        /*0004*/ 	.word	0x00000082


	//----- nvinfo : EIATTR_KPARAM_INFO
	.align		4
.L_18:
        /*0008*/ 	.byte	0x04, 0x17
        /*000a*/ 	.short	(.L_20 - .L_19)
.L_19:
        /*000c*/ 	.word	0x00000000
        /*0010*/ 	.short	0x0000
        /*0012*/ 	.short	0x0070
        /*0014*/ 	.byte	0x00, 0xf0, 0x01, 0x0e


	//----- nvinfo : EIATTR_SPARSE_MMA_MASK
	.align		4
.L_20:
        /*0018*/ 	.byte	0x03, 0x50
        /*001a*/ 	.short	0x0000


	//----- nvinfo : EIATTR_MAXREG_COUNT
	.align		4
        /*001c*/ 	.byte	0x03, 0x1b
        /*001e*/ 	.short	0x00ff


	//----- nvinfo : EIATTR_NUM_BARRIERS
	.align		4
        /*0020*/ 	.byte	0x02, 0x4c
        /*0022*/ 	.byte	0x01
	.zero		1


	//----- nvinfo : EIATTR_ANNOTATIONS
	.align		4
        /*0024*/ 	.byte	0x04, 0x55
        /*0026*/ 	.short	(.L_22 - .L_21)


	//   ....[0]....
.L_21:
        /*0028*/ 	.word	0x00000001
        /*002c*/ 	.byte	0x20, 0x07, 0x00, 0x00, 0x01, 0x00, 0x00, 0x00, 0x60, 0x07, 0x00, 0x00, 0x01, 0x00, 0x00, 0x00
        /* <DEDUP_REMOVED lines=368> */
        /*173c*/ 	.byte	0xd0, 0x1e, 0x01, 0x00, 0x01, 0x00, 0x00, 0x00, 0xb0, 0x21, 0x01, 0x00


	//----- nvinfo : EIATTR_MERCURY_ISA_VERSION
	.align		4
.L_22:
        /*1748*/ 	.byte	0x03, 0x5f
        /*174a*/ 	.short	0x0101


	//----- nvinfo : EIATTR_COOP_GROUP_MASK_REGIDS
	.align		4
        /*174c*/ 	.byte	0x04, 0x29
        /*174e*/ 	.short	(.L_24 - .L_23)


	//   ....[0]....
.L_23:
        /*1750*/ 	.word	0xffffffff


	//   ....[1]....
        /*1754*/ 	.word	0xffffffff


	//   ....[2]....
        /*1758*/ 	.word	0xffffffff


	//----- nvinfo : EIATTR_COOP_GROUP_INSTR_OFFSETS
	.align		4
.L_24:
        /*175c*/ 	.byte	0x04, 0x28
        /*175e*/ 	.short	(.L_26 - .L_25)


	//   ....[0]....
.L_25:
        /*1760*/ 	.word	0x00000060


	//   ....[1]....
        /*1764*/ 	.word	0x00000090


	//   ....[2]....
        /*1768*/ 	.word	0x00000190


	//----- nvinfo : EIATTR_MBARRIER_INSTR_OFFSETS
	.align		4
.L_26:
        /*176c*/ 	.byte	0x04, 0x39
        /*176e*/ 	.short	(.L_28 - .L_27)


	//   ....[0]....
.L_27:
        /*1770*/ 	.word	0x000002e0
        /*1774*/ 	.word	0x000000ff
        /*1778*/ 	.word	0x00030000
        /*177c*/ 	.short	0x0100
        /*177e*/ 	.byte	0x0a
	.zero		1


	//   ....[1]....
        /*1780*/ 	.word	0x000002f0
        /*1784*/ 	.word	0x000000ff
        /*1788*/ 	.word	0x00030020
        /*178c*/ 	.short	0x0100
        /*178e*/ 	.byte	0x0a
	.zero		1


	//   ....[2]....
        /*1790*/ 	.word	0x00000300
        /*1794*/ 	.word	0x000000ff
        /*1798*/ 	.word	0x00030008
        /*179c*/ 	.short	0x0100
        /*179e*/ 	.byte	0x0a
	.zero		1


	//   ....[3]....
        /*17a0*/ 	.word	0x00000310
        /*17a4*/ 	.word	0x000000ff
        /*17a8*/ 	.word	0x00030028
        /*17ac*/ 	.short	0x0100
        /*17ae*/ 	.byte	0x0a
	.zero		1


	//   ....[4]....
        /*17b0*/ 	.word	0x00000320
        /*17b4*/ 	.word	0x000000ff
        /*17b8*/ 	.word	0x00030010
        /*17bc*/ 	.short	0x0100
        /*17be*/ 	.byte	0x0a
	.zero		1


	//   ....[5]....
        /*17c0*/ 	.word	0x00000330
        /*17c4*/ 	.word	0x000000ff
        /*17c8*/ 	.word	0x00030030
        /*17cc*/ 	.short	0x0100
        /*17ce*/ 	.byte	0x0a
	.zero		1


	//   ....[6]....
        /*17d0*/ 	.word	0x00000340
        /*17d4*/ 	.word	0x000000ff
        /*17d8*/ 	.word	0x00030018
        /*17dc*/ 	.short	0x0100
        /*17de*/ 	.byte	0x0a
	.zero		1


	//   ....[7]....
        /*17e0*/ 	.word	0x00000350
        /*17e4*/ 	.word	0x000000ff
        /*17e8*/ 	.word	0x00030038
        /*17ec*/ 	.short	0x0100
        /*17ee*/ 	.byte	0x0a
	.zero		1


	//   ....[8]....
        /*17f0*/ 	.word	0x00001200
        /*17f4*/ 	.word	0x00000003
        /*17f8*/ 	.word	0x00030000
        /*17fc*/ 	.short	0x010a
        /*17fe*/ 	.byte	0x3f
	.zero		1


	//   ....[9]....
        /*1800*/ 	.word	0x00003620
        /*1804*/ 	.word	0x00000000
        /*1808*/ 	.word	0x00030000
        /*180c*/ 	.short	0x010a
        /*180e*/ 	.byte	0x3f
	.zero		1


	//   ....[10]....
        /*1810*/ 	.word	0x00005eb0
        /*1814*/ 	.word	0x000000ff
        /*1818*/ 	.word	0x00000000
        /*181c*/ 	.short	0x0101
        /*181e*/ 	.byte	0x09
	.zero		1


	//   ....[11]....
        /*1820*/ 	.word	0x000060a0
        /*1824*/ 	.word	0x000000ff
        /*1828*/ 	.word	0x00000000
        /*182c*/ 	.short	0x0101
        /*182e*/ 	.byte	0x04
	.zero		1


	//   ....[12]....
        /*1830*/ 	.word	0x00016270
        /*1834*/ 	.word	0x00000009
        /*1838*/ 	.word	0x00030020
        /*183c*/ 	.short	0x010a
        /*183e*/ 	.byte	0x3f
	.zero		1


	//   ....[13]....
        /*1840*/ 	.word	0x000168f0
        /*1844*/ 	.word	0x00000003
        /*1848*/ 	.word	0x00000000
        /*184c*/ 	.short	0x010a
        /*184e*/ 	.byte	0x3f
	.zero		1


	//   ....[14]....
        /*1850*/ 	.word	0x000169c0
        /*1854*/ 	.word	0x00000003
        /*1858*/ 	.word	0x00000000
        /*185c*/ 	.short	0x010a
        /*185e*/ 	.byte	0x3f
	.zero		1


	//   ....[15]....
        /*1860*/ 	.word	0x00016a90
        /*1864*/ 	.word	0x00000003
        /*1868*/ 	.word	0x00000000
        /*186c*/ 	.short	0x010a
        /*186e*/ 	.byte	0x3f
	.zero		1


	//   ....[16]....
        /*1870*/ 	.word	0x00016b60
        /*1874*/ 	.word	0x00000003
        /*1878*/ 	.word	0x00000000
        /*187c*/ 	.short	0x010a
        /*187e*/ 	.byte	0x3f
	.zero		1


	//----- nvinfo : EIATTR_NUM_MBARRIERS
	.align		4
.L_28:
        /*1880*/ 	.byte	0x03, 0x38
        /*1882*/ 	.short	0x0008


	//----- nvinfo : EIATTR_EXIT_INSTR_OFFSETS
	.align		4
        /*1884*/ 	.byte	0x04, 0x1c
        /*1886*/ 	.short	(.L_30 - .L_29)


	//   ....[0]....
.L_29:
        /*1888*/ 	.word	0x00000710


	//   ....[1]....
        /*188c*/ 	.word	0x000062e0


	//   ....[2]....
        /*1890*/ 	.word	0x00011650


	//   ....[3]....
        /*1894*/ 	.word	0x00011690


	//   ....[4]....
        /*1898*/ 	.word	0x00015fe0


	//   ....[5]....
        /*189c*/ 	.word	0x00016020


	//   ....[6]....
        /*18a0*/ 	.word	0x00016040


	//   ....[7]....
        /*18a4*/ 	.word	0x000167c0


	//   ....[8]....
        /*18a8*/ 	.word	0x00016b90


	//----- nvinfo : EIATTR_MAX_THREADS
	.align		4
.L_30:
        /*18ac*/ 	.byte	0x04, 0x05
        /*18ae*/ 	.short	(.L_32 - .L_31)
.L_31:
        /*18b0*/ 	.word	0x00000100
        /*18b4*/ 	.word	0x00000001
        /*18b8*/ 	.word	0x00000001


	//----- nvinfo : EIATTR_CRS_STACK_SIZE
	.align		4
.L_32:
        /*18bc*/ 	.byte	0x04, 0x1e
        /*18be*/ 	.short	(.L_34 - .L_33)
.L_33:
        /*18c0*/ 	.word	0x00000000


	//----- nvinfo : EIATTR_CBANK_PARAM_SIZE
	.align		4
.L_34:
        /*18c4*/ 	.byte	0x03, 0x19
        /*18c6*/ 	.short	0x03f0


	//----- nvinfo : EIATTR_PARAM_CBANK
	.align		4
        /*18c8*/ 	.byte	0x04, 0x0a
        /*18ca*/ 	.short	(.L_36 - .L_35)
	.align		4
.L_35:
        /*18cc*/ 	.word	index@(.nv.constant0._ZN7cutlass13device_kernelINS_4conv6kernel13ConvUniversalINS1_16ConvProblemShapeILNS1_8OperatorE0ELi2EEENS1_10collective14CollectiveConvINS1_46MainloopSm90TmaGmmaWarpSpecializedImplicitGemmILS5_0ELi4ELi2EN4cute5tupleIJNSA_1CILi1EEESD_SD_EEENS1_36KernelImplicitTmaWarpSpecializedSm90ELi1EEENSB_IJNSC_ILi256EEENSC_ILi128EEENSB_IJNSC_ILi64EEEEEEEEENS_10bfloat16_tESM_NSA_8TiledMMAINSA_8MMA_AtomIJNSA_4SM904GMMA28MMA_64x128x16_F32BF16BF16_SSILNSQ_5MajorE0ELSS_0ELNSQ_7ScaleInE1ELST_1EEEEEENSA_6LayoutISE_NSB_IJNSC_ILi0EEESX_SX_EEEEENSB_IJNSA_10UnderscoreES10_S10_EEEEENS7_6detail26Sm90ImplicitGemmTileTraitsINSA_20SM90_TMA_LOAD_IM2COLENSA_14ComposedLayoutINSA_7SwizzleILi3ELi4ELi3EEENSA_18smem_ptr_flag_bitsILi16EEENSW_INSB_IJNSB_IJNSC_ILi8EEENSC_ILi32EEEEEENSB_IJSJ_SD_EEENSB_IJSD_NSC_ILi4EEEEEEEEENSB_IJNSB_IJSJ_NSC_ILi512EEEEEENSB_IJSD_SX_EEENSB_IJSX_NSC_ILi16384EEEEEEEEEEEEEvEENS14_INSA_13SM90_TMA_LOADENS16_IS18_S1A_NSW_INSB_IJNSB_IJS1B_NSC_ILi16EEEEEES1E_S1G_EEENSB_IJS1J_S1K_NSB_IJSX_NSC_ILi8192EEEEEEEEEEEEEvEEEENS_8epilogue10collective6detail29Sm90TmaWarpSpecializedAdapterINS23_15DefaultEpilogueISM_NSB_IJNSB_IJlllEEESD_SX_EEES28_NS22_6thread17LinearCombinationISM_Li1EffLNS29_9ScaleType4KindE0ELNS_15FloatRoundStyleE2ESM_EENS_4gemm15EpilogueDefaultEEEEEvvEEEEvNT_6ParamsE)
        /*18d0*/ 	.short	0x0210
        /*18d2*/ 	.short	0x03f0


	//----- nvinfo : EIATTR_SW_WAR
	.align		4
.L_36:
        /*18d4*/ 	.byte	0x04, 0x36
        /*18d6*/ 	.short	(.L_38 - .L_37)
.L_37:
        /*18d8*/ 	.word	0x00000008
.L_38:


//--------------------- .nv.callgraph             --------------------------
	.section	.nv.callgraph,"",@"SHT_CUDA_CALLGRAPH"
	.align	4
	.sectionentsize	8
	.align		4
        /*0000*/ 	.word	0x00000000
	.align		4
        /*0004*/ 	.word	0xffffffff
	.align		4
        /*0008*/ 	.word	0x00000000
	.align		4
        /*000c*/ 	.word	0xfffffffe
	.align		4
        /*0010*/ 	.word	0x00000000
	.align		4
        /*0014*/ 	.word	0xfffffffd
	.align		4
        /*0018*/ 	.word	0x00000000
	.align		4
        /*001c*/ 	.word	0xfffffffc


//--------------------- .nv.constant4             --------------------------
	.section	.nv.constant4,"a",@progbits
	.align	8
	.align		8
.nv.constant4:
        /*0000*/ 	.dword	_ZN39_INTERNAL_baa9dd5c_4_k_cu_b89f0cb6_37584cuda3std3__45__cpo5beginE
	.align		8
        /*0008*/ 	.dword	_ZN39_INTERNAL_baa9dd5c_4_k_cu_b89f0cb6_37584cuda3std3__45__cpo3endE
	.align		8
        /*0010*/ 	.dword	_ZN39_INTERNAL_baa9dd5c_4_k_cu_b89f0cb6_37584cuda3std3__45__cpo6cbeginE
	.align		8
        /*0018*/ 	.dword	_ZN39_INTERNAL_baa9dd5c_4_k_cu_b89f0cb6_37584cuda3std3__45__cpo4cendE
	.align		8
        /*0020*/ 	.dword	_ZN39_INTERNAL_baa9dd5c_4_k_cu_b89f0cb6_37584cuda3std3__441_GLOBAL__N__baa9dd5c_4_k_cu_b89f0cb6_37586ignoreE
	.align		8
        /*0028*/ 	.dword	_ZN39_INTERNAL_baa9dd5c_4_k_cu_b89f0cb6_37584cuda3std3__419piecewise_constructE
	.align		8
        /*0030*/ 	.dword	_ZN39_INTERNAL_baa9dd5c_4_k_cu_b89f0cb6_37584cuda3std3__48in_placeE
	.align		8
        /*0038*/ 	.dword	_ZN39_INTERNAL_baa9dd5c_4_k_cu_b89f0cb6_37584cuda3std6ranges3__45__cpo4swapE
	.align		8
        /*0040*/ 	.dword	_ZN39_INTERNAL_baa9dd5c_4_k_cu_b89f0cb6_37584cuda3std6ranges3__45__cpo9iter_moveE
	.align		8
        /*0048*/ 	.dword	_ZN39_INTERNAL_baa9dd5c_4_k_cu_b89f0cb6_37584cute7productE
	.align		8
        /*0050*/ 	.dword	_ZN39_INTERNAL_baa9dd5c_4_k_cu_b89f0cb6_37584cute1_E


//--------------------- .text._ZN7cutlass13device_kernelINS_4conv6kernel13ConvUniversalINS1_16ConvProblemShapeILNS1_8OperatorE0ELi2EEENS1_10collective14CollectiveConvINS1_46MainloopSm90TmaGmmaWarpSpecializedImplicitGemmILS5_0ELi4ELi2EN4cute5tupleIJNSA_1CILi1EEESD_SD_EEENS1_36KernelImplicitTmaWarpSpecializedSm90ELi1EEENSB_IJNSC_ILi256EEENSC_ILi128EEENSB_IJNSC_ILi64EEEEEEEEENS_10bfloat16_tESM_NSA_8TiledMMAINSA_8MMA_AtomIJNSA_4SM904GMMA28MMA_64x128x16_F32BF16BF16_SSILNSQ_5MajorE0ELSS_0ELNSQ_7ScaleInE1ELST_1EEEEEENSA_6LayoutISE_NSB_IJNSC_ILi0EEESX_SX_EEEEENSB_IJNSA_10UnderscoreES10_S10_EEEEENS7_6detail26Sm90ImplicitGemmTileTraitsINSA_20SM90_TMA_LOAD_IM2COLENSA_14ComposedLayoutINSA_7SwizzleILi3ELi4ELi3EEENSA_18smem_ptr_flag_bitsILi16EEENSW_INSB_IJNSB_IJNSC_ILi8EEENSC_ILi32EEEEEENSB_IJSJ_SD_EEENSB_IJSD_NSC_ILi4EEEEEEEEENSB_IJNSB_IJSJ_NSC_ILi512EEEEEENSB_IJSD_SX_EEENSB_IJSX_NSC_ILi16384EEEEEEEEEEEEEvEENS14_INSA_13SM90_TMA_LOADENS16_IS18_S1A_NSW_INSB_IJNSB_IJS1B_NSC_ILi16EEEEEES1E_S1G_EEENSB_IJS1J_S1K_NSB_IJSX_NSC_ILi8192EEEEEEEEEEEEEvEEEENS_8epilogue10collective6detail29Sm90TmaWarpSpecializedAdapterINS23_15DefaultEpilogueISM_NSB_IJNSB_IJlllEEESD_SX_EEES28_NS22_6thread17LinearCombinationISM_Li1EffLNS29_9ScaleType4KindE0ELNS_15FloatRoundStyleE2ESM_EENS_4gemm15EpilogueDefaultEEEEEvvEEEEvNT_6ParamsE --------------------------
	.section	.text._ZN7cutlass13device_kernelINS_4conv6kernel13ConvUniversalINS1_16ConvProblemShapeILNS1_8OperatorE0ELi2EEENS1_10collective14CollectiveConvINS1_46MainloopSm90TmaGmmaWarpSpecializedImplicitGemmILS5_0ELi4ELi2EN4cute5tupleIJNSA_1CILi1EEESD_SD_EEENS1_36KernelImplicitTmaWarpSpecializedSm90ELi1EEENSB_IJNSC_ILi256EEENSC_ILi128EEENSB_IJNSC_ILi64EEEEEEEEENS_10bfloat16_tESM_NSA_8TiledMMAINSA_8MMA_AtomIJNSA_4SM904GMMA28MMA_64x128x16_F32BF16BF16_SSILNSQ_5MajorE0ELSS_0ELNSQ_7ScaleInE1ELST_1EEEEEENSA_6LayoutISE_NSB_IJNSC_ILi0EEESX_SX_EEEEENSB_IJNSA_10UnderscoreES10_S10_EEEEENS7_6detail26Sm90ImplicitGemmTileTraitsINSA_20SM90_TMA_LOAD_IM2COLENSA_14ComposedLayoutINSA_7SwizzleILi3ELi4ELi3EEENSA_18smem_ptr_flag_bitsILi16EEENSW_INSB_IJNSB_IJNSC_ILi8EEENSC_ILi32EEEEEENSB_IJSJ_SD_EEENSB_IJSD_NSC_ILi4EEEEEEEEENSB_IJNSB_IJSJ_NSC_ILi512EEEEEENSB_IJSD_SX_EEENSB_IJSX_NSC_ILi16384EEEEEEEEEEEEEvEENS14_INSA_13SM90_TMA_LOADENS16_IS18_S1A_NSW_INSB_IJNSB_IJS1B_NSC_ILi16EEEEEES1E_S1G_EEENSB_IJS1J_S1K_NSB_IJSX_NSC_ILi8192EEEEEEEEEEEEEvEEEENS_8epilogue10collective6detail29Sm90TmaWarpSpecializedAdapterINS23_15DefaultEpilogueISM_NSB_IJNSB_IJlllEEESD_SX_EEES28_NS22_6thread17LinearCombinationISM_Li1EffLNS29_9ScaleType4KindE0ELNS_15FloatRoundStyleE2ESM_EENS_4gemm15EpilogueDefaultEEEEEvvEEEEvNT_6ParamsE,"ax",@progbits
	.align	128
.text._ZN7cutlass13device_kernelINS_4conv6kernel13ConvUniversalINS1_16ConvProblemShapeILNS1_8OperatorE0ELi2EEENS1_10collective14CollectiveConvINS1_46MainloopSm90TmaGmmaWarpSpecializedImplicitGemmILS5_0ELi4ELi2EN4cute5tupleIJNSA_1CILi1EEESD_SD_EEENS1_36KernelImplicitTmaWarpSpecializedSm90ELi1EEENSB_IJNSC_ILi256EEENSC_ILi128EEENSB_IJNSC_ILi64EEEEEEEEENS_10bfloat16_tESM_NSA_8TiledMMAINSA_8MMA_AtomIJNSA_4SM904GMMA28MMA_64x128x16_F32BF16BF16_SSILNSQ_5MajorE0ELSS_0ELNSQ_7ScaleInE1ELST_1EEEEEENSA_6LayoutISE_NSB_IJNSC_ILi0EEESX_SX_EEEEENSB_IJNSA_10UnderscoreES10_S10_EEEEENS7_6detail26Sm90ImplicitGemmTileTraitsINSA_20SM90_TMA_LOAD_IM2COLENSA_14ComposedLayoutINSA_7SwizzleILi3ELi4ELi3EEENSA_18smem_ptr_flag_bitsILi16EEENSW_INSB_IJNSB_IJNSC_ILi8EEENSC_ILi32EEEEEENSB_IJSJ_SD_EEENSB_IJSD_NSC_ILi4EEEEEEEEENSB_IJNSB_IJSJ_NSC_ILi512EEEEEENSB_IJSD_SX_EEENSB_IJSX_NSC_ILi16384EEEEEEEEEEEEEvEENS14_INSA_13SM90_TMA_LOADENS16_IS18_S1A_NSW_INSB_IJNSB_IJS1B_NSC_ILi16EEEEEES1E_S1G_EEENSB_IJS1J_S1K_NSB_IJSX_NSC_ILi8192EEEEEEEEEEEEEvEEEENS_8epilogue10collective6detail29Sm90TmaWarpSpecializedAdapterINS23_15DefaultEpilogueISM_NSB_IJNSB_IJlllEEESD_SX_EEES28_NS22_6thread17LinearCombinationISM_Li1EffLNS29_9ScaleType4KindE0ELNS_15FloatRoundStyleE2ESM_EENS_4gemm15EpilogueDefaultEEEEEvvEEEEvNT_6ParamsE:
        .type           _ZN7cutlass13device_kernelINS_4conv6kernel13ConvUniversalINS1_16ConvProblemShapeILNS1_8OperatorE0ELi2EEENS1_10collective14CollectiveConvINS1_46MainloopSm90TmaGmmaWarpSpecializedImplicitGemmILS5_0ELi4ELi2EN4cute5tupleIJNSA_1CILi1EEESD_SD_EEENS1_36KernelImplicitTmaWarpSpecializedSm90ELi1EEENSB_IJNSC_ILi256EEENSC_ILi128EEENSB_IJNSC_ILi64EEEEEEEEENS_10bfloat16_tESM_NSA_8TiledMMAINSA_8MMA_AtomIJNSA_4SM904GMMA28MMA_64x128x16_F32BF16BF16_SSILNSQ_5MajorE0ELSS_0ELNSQ_7ScaleInE1ELST_1EEEEEENSA_6LayoutISE_NSB_IJNSC_ILi0EEESX_SX_EEEEENSB_IJNSA_10UnderscoreES10_S10_EEEEENS7_6detail26Sm90ImplicitGemmTileTraitsINSA_20SM90_TMA_LOAD_IM2COLENSA_14ComposedLayoutINSA_7SwizzleILi3ELi4ELi3EEENSA_18smem_ptr_flag_bitsILi16EEENSW_INSB_IJNSB_IJNSC_ILi8EEENSC_ILi32EEEEEENSB_IJSJ_SD_EEENSB_IJSD_NSC_ILi4EEEEEEEEENSB_IJNSB_IJSJ_NSC_ILi512EEEEEENSB_IJSD_SX_EEENSB_IJSX_NSC_ILi16384EEEEEEEEEEEEEvEENS14_INSA_13SM90_TMA_LOADENS16_IS18_S1A_NSW_INSB_IJNSB_IJS1B_NSC_ILi16EEEEEES1E_S1G_EEENSB_IJS1J_S1K_NSB_IJSX_NSC_ILi8192EEEEEEEEEEEEEvEEEENS_8epilogue10collective6detail29Sm90TmaWarpSpecializedAdapterINS23_15DefaultEpilogueISM_NSB_IJNSB_IJlllEEESD_SX_EEES28_NS22_6thread17LinearCombinationISM_Li1EffLNS29_9ScaleType4KindE0ELNS_15FloatRoundStyleE2ESM_EENS_4gemm15EpilogueDefaultEEEEEvvEEEEvNT_6ParamsE,@function
        .size           _ZN7cutlass13device_kernelINS_4conv6kernel13ConvUniversalINS1_16ConvProblemShapeILNS1_8OperatorE0ELi2EEENS1_10collective14CollectiveConvINS1_46MainloopSm90TmaGmmaWarpSpecializedImplicitGemmILS5_0ELi4ELi2EN4cute5tupleIJNSA_1CILi1EEESD_SD_EEENS1_36KernelImplicitTmaWarpSpecializedSm90ELi1EEENSB_IJNSC_ILi256EEENSC_ILi128EEENSB_IJNSC_ILi64EEEEEEEEENS_10bfloat16_tESM_NSA_8TiledMMAINSA_8MMA_AtomIJNSA_4SM904GMMA28MMA_64x128x16_F32BF16BF16_SSILNSQ_5MajorE0ELSS_0ELNSQ_7ScaleInE1ELST_1EEEEEENSA_6LayoutISE_NSB_IJNSC_ILi0EEESX_SX_EEEEENSB_IJNSA_10UnderscoreES10_S10_EEEEENS7_6detail26Sm90ImplicitGemmTileTraitsINSA_20SM90_TMA_LOAD_IM2COLENSA_14ComposedLayoutINSA_7SwizzleILi3ELi4ELi3EEENSA_18smem_ptr_flag_bitsILi16EEENSW_INSB_IJNSB_IJNSC_ILi8EEENSC_ILi32EEEEEENSB_IJSJ_SD_EEENSB_IJSD_NSC_ILi4EEEEEEEEENSB_IJNSB_IJSJ_NSC_ILi512EEEEEENSB_IJSD_SX_EEENSB_IJSX_NSC_ILi16384EEEEEEEEEEEEEvEENS14_INSA_13SM90_TMA_LOADENS16_IS18_S1A_NSW_INSB_IJNSB_IJS1B_NSC_ILi16EEEEEES1E_S1G_EEENSB_IJS1J_S1K_NSB_IJSX_NSC_ILi8192EEEEEEEEEEEEEvEEEENS_8epilogue10collective6detail29Sm90TmaWarpSpecializedAdapterINS23_15DefaultEpilogueISM_NSB_IJNSB_IJlllEEESD_SX_EEES28_NS22_6thread17LinearCombinationISM_Li1EffLNS29_9ScaleType4KindE0ELNS_15FloatRoundStyleE2ESM_EENS_4gemm15EpilogueDefaultEEEEEvvEEEEvNT_6ParamsE,(.L_x_535 - _ZN7cutlass13device_kernelINS_4conv6kernel13ConvUniversalINS1_16ConvProblemShapeILNS1_8OperatorE0ELi2EEENS1_10collective14CollectiveConvINS1_46MainloopSm90TmaGmmaWarpSpecializedImplicitGemmILS5_0ELi4ELi2EN4cute5tupleIJNSA_1CILi1EEESD_SD_EEENS1_36KernelImplicitTmaWarpSpecializedSm90ELi1EEENSB_IJNSC_ILi256EEENSC_ILi128EEENSB_IJNSC_ILi64EEEEEEEEENS_10bfloat16_tESM_NSA_8TiledMMAINSA_8MMA_AtomIJNSA_4SM904GMMA28MMA_64x128x16_F32BF16BF16_SSILNSQ_5MajorE0ELSS_0ELNSQ_7ScaleInE1ELST_1EEEEEENSA_6LayoutISE_NSB_IJNSC_ILi0EEESX_SX_EEEEENSB_IJNSA_10UnderscoreES10_S10_EEEEENS7_6detail26Sm90ImplicitGemmTileTraitsINSA_20SM90_TMA_LOAD_IM2COLENSA_14ComposedLayoutINSA_7SwizzleILi3ELi4ELi3EEENSA_18smem_ptr_flag_bitsILi16EEENSW_INSB_IJNSB_IJNSC_ILi8EEENSC_ILi32EEEEEENSB_IJSJ_SD_EEENSB_IJSD_NSC_ILi4EEEEEEEEENSB_IJNSB_IJSJ_NSC_ILi512EEEEEENSB_IJSD_SX_EEENSB_IJSX_NSC_ILi16384EEEEEEEEEEEEEvEENS14_INSA_13SM90_TMA_LOADENS16_IS18_S1A_NSW_INSB_IJNSB_IJS1B_NSC_ILi16EEEEEES1E_S1G_EEENSB_IJS1J_S1K_NSB_IJSX_NSC_ILi8192EEEEEEEEEEEEEvEEEENS_8epilogue10collective6detail29Sm90TmaWarpSpecializedAdapterINS23_15DefaultEpilogueISM_NSB_IJNSB_IJlllEEESD_SX_EEES28_NS22_6thread17LinearCombinationISM_Li1EffLNS29_9ScaleType4KindE0ELNS_15FloatRoundStyleE2ESM_EENS_4gemm15EpilogueDefaultEEEEEvvEEEEvNT_6ParamsE)
        .other          _ZN7cutlass13device_kernelINS_4conv6kernel13ConvUniversalINS1_16ConvProblemShapeILNS1_8OperatorE0ELi2EEENS1_10collective14CollectiveConvINS1_46MainloopSm90TmaGmmaWarpSpecializedImplicitGemmILS5_0ELi4ELi2EN4cute5tupleIJNSA_1CILi1EEESD_SD_EEENS1_36KernelImplicitTmaWarpSpecializedSm90ELi1EEENSB_IJNSC_ILi256EEENSC_ILi128EEENSB_IJNSC_ILi64EEEEEEEEENS_10bfloat16_tESM_NSA_8TiledMMAINSA_8MMA_AtomIJNSA_4SM904GMMA28MMA_64x128x16_F32BF16BF16_SSILNSQ_5MajorE0ELSS_0ELNSQ_7ScaleInE1ELST_1EEEEEENSA_6LayoutISE_NSB_IJNSC_ILi0EEESX_SX_EEEEENSB_IJNSA_10UnderscoreES10_S10_EEEEENS7_6detail26Sm90ImplicitGemmTileTraitsINSA_20SM90_TMA_LOAD_IM2COLENSA_14ComposedLayoutINSA_7SwizzleILi3ELi4ELi3EEENSA_18smem_ptr_flag_bitsILi16EEENSW_INSB_IJNSB_IJNSC_ILi8EEENSC_ILi32EEEEEENSB_IJSJ_SD_EEENSB_IJSD_NSC_ILi4EEEEEEEEENSB_IJNSB_IJSJ_NSC_ILi512EEEEEENSB_IJSD_SX_EEENSB_IJSX_NSC_ILi16384EEEEEEEEEEEEEvEENS14_INSA_13SM90_TMA_LOADENS16_IS18_S1A_NSW_INSB_IJNSB_IJS1B_NSC_ILi16EEEEEES1E_S1G_EEENSB_IJS1J_S1K_NSB_IJSX_NSC_ILi8192EEEEEEEEEEEEEvEEEENS_8epilogue10collective6detail29Sm90TmaWarpSpecializedAdapterINS23_15DefaultEpilogueISM_NSB_IJNSB_IJlllEEESD_SX_EEES28_NS22_6thread17LinearCombinationISM_Li1EffLNS29_9ScaleType4KindE0ELNS_15FloatRoundStyleE2ESM_EENS_4gemm15EpilogueDefaultEEEEEvvEEEEvNT_6ParamsE,@"STO_CUDA_ENTRY STV_DEFAULT"
_ZN7cutlass13device_kernelINS_4conv6kernel13ConvUniversalINS1_16ConvProblemShapeILNS1_8OperatorE0ELi2EEENS1_10collective14CollectiveConvINS1_46MainloopSm90TmaGmmaWarpSpecializedImplicitGemmILS5_0ELi4ELi2EN4cute5tupleIJNSA_1CILi1EEESD_SD_EEENS1_36KernelImplicitTmaWarpSpecializedSm90ELi1EEENSB_IJNSC_ILi256EEENSC_ILi128EEENSB_IJNSC_ILi64EEEEEEEEENS_10bfloat16_tESM_NSA_8TiledMMAINSA_8MMA_AtomIJNSA_4SM904GMMA28MMA_64x128x16_F32BF16BF16_SSILNSQ_5MajorE0ELSS_0ELNSQ_7ScaleInE1ELST_1EEEEEENSA_6LayoutISE_NSB_IJNSC_ILi0EEESX_SX_EEEEENSB_IJNSA_10UnderscoreES10_S10_EEEEENS7_6detail26Sm90ImplicitGemmTileTraitsINSA_20SM90_TMA_LOAD_IM2COLENSA_14ComposedLayoutINSA_7SwizzleILi3ELi4ELi3EEENSA_18smem_ptr_flag_bitsILi16EEENSW_INSB_IJNSB_IJNSC_ILi8EEENSC_ILi32EEEEEENSB_IJSJ_SD_EEENSB_IJSD_NSC_ILi4EEEEEEEEENSB_IJNSB_IJSJ_NSC_ILi512EEEEEENSB_IJSD_SX_EEENSB_IJSX_NSC_ILi16384EEEEEEEEEEEEEvEENS14_INSA_13SM90_TMA_LOADENS16_IS18_S1A_NSW_INSB_IJNSB_IJS1B_NSC_ILi16EEEEEES1E_S1G_EEENSB_IJS1J_S1K_NSB_IJSX_NSC_ILi8192EEEEEEEEEEEEEvEEEENS_8epilogue10collective6detail29Sm90TmaWarpSpecializedAdapterINS23_15DefaultEpilogueISM_NSB_IJNSB_IJlllEEESD_SX_EEES28_NS22_6thread17LinearCombinationISM_Li1EffLNS29_9ScaleType4KindE0ELNS_15FloatRoundStyleE2ESM_EENS_4gemm15EpilogueDefaultEEEEEvvEEEEvNT_6ParamsE:
[----:B------:R-:W0:Y:S01]  /*0000*/  LDC R1, c[0x0][0x28] ;  /* 0x00000a00ff017b82 */ /* 0x000e220000000800 */
[----:B------:R-:W1:Y:S01]  /*0010*/  S2R R4, SR_TID.X ;  /* 0x0000000000047919 */ /* 0x000e620000002100 */
[----:B------:R-:W-:Y:S01]  /*0020*/  ELECT P0, URZ, PT ;  /* 0x00000000003f782f */ /* 0x000fe20003800000 */
[----:B------:R-:W-:Y:S01]  /*0030*/  BSSY B0, `(.L_x_0) ;  /* 0x0000015000007945 */ /* 0x000fe20003800000 */
[----:B0-----:R-:W-:Y:S01]  /*0040*/  VIADD R1, R1, 0xfffffc18 ;  /* 0xfffffc1801017836 */ /* 0x001fe20000000000 */
[----:B-1----:R-:W-:-:S05]  /*0050*/  SHF.R.U32.HI R0, RZ, 0x5, R4 ;  /* 0x00000005ff007819 */ /* 0x002fca0000011604 */
[----:B------:R-:W0:Y:S02]  /*0060*/  SHFL.IDX PT, R2, R0, RZ, 0x1f ;  /* 0x00001fff00027589 */ /* 0x000e2400000e0000 */
[----:B0-----:R-:W-:Y:S02]  /*0070*/  R2UR UR4, R2 ;  /* 0x00000000020472ca */ /* 0x001fe400000e0000 */
[----:B------:R-:W-:-:S06]  /*0080*/  SHF.R.U32.HI R2, RZ, 0x7, R4 ;  /* 0x00000007ff027819 */ /* 0x000fcc0000011604 */
[----:B------:R-:W0:Y:S05]  /*0090*/  SHFL.IDX PT, R2, R2, RZ, 0x1f ;  /* 0x00001fff02027589 */ /* 0x000e2a00000e0000 */
[----:B------:R-:W-:Y:S02]  /*00a0*/  USHF.R.S32.HI UR5, URZ, 0x1f, UR4 ;  /* 0x0000001f3f057899 */ /* 0x000fe40008011404 */
[----:B------:R-:W-:Y:S02]  /*00b0*/  ISETP.NE.OR P0, PT, RZ, UR4, !P0 ;  /* 0x00000004ff007c0c */ /* 0x000fe4000c705670 */
[----:B------:R-:W-:-:S04]  /*00c0*/  ULEA.HI UR5, UR5, UR4, URZ, 0x2 ;  /* 0x0000000405057291 */ /* 0x000fc8000f8f103f */
[----:B------:R-:W-:-:S04]  /*00d0*/  ULOP3.LUT UR5, UR5, 0xfffffffc, URZ, 0xc0, !UPT ;  /* 0xfffffffc05057892 */ /* 0x000fc8000f8ec03f */
[----:B------:R-:W-:-:S03]  /*00e0*/  UIADD3 UR7, UR4, -UR5, URZ ;  /* 0x8000000504077290 */ /* 0x000fc6000fffe03f */
[----:B------:R-:W-:Y:S09]  /*00f0*/  @P0 BRA `(.L_x_1) ;  /* 0x0000000000200947 */ /* 0x000ff20003800000 */
[----:B------:R-:W-:Y:S02]  /*0100*/  ULDC.64 UR4, c[0x0][0x198] ;  /* 0x0000660000047ab9 */ /* 0x000fe40000000a00 */
[----:B------:R-:W-:Y:S02]  /*0110*/  UIADD3 UR8, UP0, UR4, 0xf0, URZ ;  /* 0x000000f004087890 */ /* 0x000fe4000ff1e03f */
[----:B------:R-:W-:Y:S02]  /*0120*/  UIADD3 UR4, UP1, UR4, 0x1f0, URZ ;  /* 0x000001f004047890 */ /* 0x000fe4000ff3e03f */
[----:B------:R-:W-:Y:S02]  /*0130*/  UIADD3.X UR9, URZ, UR5, URZ, UP0, !UPT ;  /* 0x000000053f097290 */ /* 0x000fe400087fe43f */
[----:B------:R-:W-:-:S07]  /*0140*/  UIADD3.X UR5, URZ, UR5, URZ, UP1, !UPT ;  /* 0x000000053f057290 */ /* 0x000fce0008ffe43f */
[----:B------:R1:W-:Y:S02]  /*0150*/  UTMACCTL.PF [UR8] ;  /* 0x00000000080079b9 */ /* 0x0003e40008040000 */
[----:B------:R1:W-:Y:S02]  /*0160*/  UTMACCTL.PF [UR4] ;  /* 0x00000000040079b9 */ /* 0x0003e40008040000 */
[----:B-1----:R-:W-:Y:S01]  /*0170*/  NOP ;  /* 0x0000000000007918 */ /* 0x002fe20000000000 */
.L_x_1:
[----:B------:R-:W-:Y:S05]  /*0180*/  BSYNC B0 ;  /* 0x0000000000007941 */ /* 0x000fea0003800000 */
.L_x_0:
[----:B------:R-:W1:Y:S01]  /*0190*/  SHFL.IDX PT, R0, R0, RZ, 0x1f ;  /* 0x00001fff00007589 */ /* 0x000e6200000e0000 */
[----:B0-----:R-:W-:-:S13]  /*01a0*/  R2UR UR12, R2 ;  /* 0x00000000020c72ca */ /* 0x001fda00000e0000 */
[----:B------:R-:W-:Y:S02]  /*01b0*/  ULOP3.LUT UP0, URZ, UR12, UR7, URZ, 0xfc, !UPT ;  /* 0x000000070c3f7292 */ /* 0x000fe4000f80fc3f */
[----:B------:R-:W-:Y:S02]  /*01c0*/  UISETP.NE.AND UP1, UPT, UR12, 0x1, UPT ;  /* 0x000000010c00788c */ /* 0x000fe4000bf25270 */
[----:B------:R-:W-:-:S04]  /*01d0*/  USEL UR6, URZ, 0x1, UP0 ;  /* 0x000000013f067887 */ /* 0x000fc80008000000 */
[----:B------:R-:W-:Y:S01]  /*01e0*/  USEL UR6, UR6, 0x2, UP1 ;  /* 0x0000000206067887 */ /* 0x000fe20008800000 */
[----:B-1----:R-:W-:-:S13]  /*01f0*/  ISETP.NE.AND P0, PT, R0, RZ, PT ;  /* 0x000000ff0000720c */ /* 0x002fda0003f05270 */
[----:B------:R-:W-:Y:S05]  /*0200*/  @P0 BRA `(.L_x_2) ;  /* 0x0000000000580947 */ /* 0x000fea0003800000 */
[----:B------:R-:W0:Y:S01]  /*0210*/  S2UR UR10, SR_CgaCtaId ;  /* 0x00000000000a79c3 */ /* 0x000e220000008800 */
[----:B------:R-:W-:Y:S01]  /*0220*/  UMOV UR4, 0x400 ;  /* 0x0000040000047882 */ /* 0x000fe20000000000 */
[----:B------:R-:W-:Y:S01]  /*0230*/  UMOV UR5, 0x1 ;  /* 0x0000000100057882 */ /* 0x000fe20000000000 */
[----:B------:R-:W-:Y:S01]  /*0240*/  UMOV UR8, 0x80 ;  /* 0x0000008000087882 */ /* 0x000fe20000000000 */
[----:B------:R-:W-:Y:S01]  /*0250*/  ELECT P0, URZ, PT ;  /* 0x00000000003f782f */ /* 0x000fe20003800000 */
[----:B------:R-:W-:-:S04]  /*0260*/  UIADD3 UR8, -UR8, 0x100000, URZ ;  /* 0x0010000008087890 */ /* 0x000fc8000fffe13f */
[----:B------:R-:W-:Y:S02]  /*0270*/  USHF.L.U32 UR9, UR8, 0xb, URZ ;  /* 0x0000000b08097899 */ /* 0x000fe4000800063f */
[----:B------:R-:W-:Y:S02]  /*0280*/  USHF.L.U32 UR8, UR8, 0x1, URZ ;  /* 0x0000000108087899 */ /* 0x000fe4000800063f */
[----:B0-----:R-:W-:Y:S02]  /*0290*/  ULEA UR10, UR10, UR4, 0x18 ;  /* 0x000000040a0a7291 */ /* 0x001fe4000f8ec03f */
[----:B------:R-:W-:-:S04]  /*02a0*/  UIADD3 UR4, -UR5, 0x100000, URZ ;  /* 0x0010000005047890 */ /* 0x000fc8000fffe13f */
[----:B------:R-:W-:Y:S02]  /*02b0*/  USHF.L.U32 UR5, UR4, 0xb, URZ ;  /* 0x0000000b04057899 */ /* 0x000fe4000800063f */
[----:B------:R-:W-:Y:S01]  /*02c0*/  USHF.L.U32 UR4, UR4, 0x1, URZ ;  /* 0x0000000104047899 */ /* 0x000fe2000800063f */
[----:B------:R-:W0:Y:S11]  /*02d0*/  FENCE.VIEW.ASYNC.S ;  /* 0x00000000000073c6 */ /* 0x000e360000000000 */
[----:B0-----:R0:W1:Y:S01]  /*02e0*/  SYNCS.EXCH.64 URZ, [UR10+0x30000], UR4 ;  /* 0x030000040a3f75b2 */ /* 0x0010620008000100 */
[----:B------:R0:W2:Y:S01]  /*02f0*/  SYNCS.EXCH.64 URZ, [UR10+0x30020], UR8 ;  /* 0x030020080a3f75b2 */ /* 0x0000a20008000100 */
[----:B------:R0:W3:Y:S01]  /*0300*/  SYNCS.EXCH.64 URZ, [UR10+0x30008], UR4 ;  /* 0x030008040a3f75b2 */ /* 0x0000e20008000100 */
[----:B------:R0:W4:Y:S01]  /*0310*/  SYNCS.EXCH.64 URZ, [UR10+0x30028], UR8 ;  /* 0x030028080a3f75b2 */ /* 0x0001220008000100 */
[----:B------:R0:W0:Y:S01]  /*0320*/  SYNCS.EXCH.64 URZ, [UR10+0x30010], UR4 ;  /* 0x030010040a3f75b2 */ /* 0x0000220008000100 */
[----:B------:R0:W0:Y:S01]  /*0330*/  SYNCS.EXCH.64 URZ, [UR10+0x30030], UR8 ;  /* 0x030030080a3f75b2 */ /* 0x0000220008000100 */
[----:B------:R0:W0:Y:S01]  /*0340*/  SYNCS.EXCH.64 URZ, [UR10+0x30018], UR4 ;  /* 0x030018040a3f75b2 */ /* 0x0000220008000100 */
[----:B------:R0:W0:Y:S01]  /*0350*/  SYNCS.EXCH.64 URZ, [UR10+0x30038], UR8 ;  /* 0x030038080a3f75b2 */ /* 0x0000220008000100 */
[----:B------:R-:W-:Y:S01]  /*0360*/  NOP ;  /* 0x0000000000007918 */ /* 0x000fe20000000000 */
.L_x_2:
[----:B0-----:R-:W-:Y:S01]  /*0370*/  ULDC.64 UR4, c[0x0][0x598] ;  /* 0x0001660000047ab9 */ /* 0x001fe20000000a00 */
[----:B------:R-:W-:Y:S01]  /*0380*/  NOP ;  /* 0x0000000000007918 */ /* 0x000fe20000000000 */
[----:B------:R-:W-:Y:S01]  /*0390*/  ISETP.NE.U32.AND P0, PT, RZ, UR4, PT ;  /* 0x00000004ff007c0c */ /* 0x000fe2000bf05070 */
[----:B------:R-:W-:Y:S01]  /*03a0*/  NOP ;  /* 0x0000000000007918 */ /* 0x000fe20000000000 */
[----:B------:R-:W-:Y:S01]  /*03b0*/  ULDC.64 UR20, c[0x0][0x208] ;  /* 0x0000820000147ab9 */ /* 0x000fe20000000a00 */
[----:B-1234-:R-:W-:Y:S01]  /*03c0*/  BAR.SYNC.DEFER_BLOCKING 0x0 ;  /* 0x0000000000007b1d */ /* 0x01efe20000010000 */
[----:B------:R-:W-:-:S13]  /*03d0*/  ISETP.NE.AND.EX P0, PT, RZ, UR5, PT, P0 ;  /* 0x00000005ff007c0c */ /* 0x000fda000bf05300 */
[----:B------:R-:W-:Y:S05]  /*03e0*/  @!P0 BRA `(.L_x_3) ;  /* 0x0000000000208947 */ /* 0x000fea0003800000 */
[----:B------:R-:W0:Y:S02]  /*03f0*/  LDC.64 R2, c[0x0][0x598] ;  /* 0x00016600ff027b82 */ /* 0x000e240000000a00 */
[----:B0-----:R-:W2:Y:S02]  /*0400*/  LDG.E.64 R2, desc[UR20][R2.64] ;  /* 0x0000001402027981 */ /* 0x001ea4000c1e1b00 */
[----:B--2---:R-:W-:-:S04]  /*0410*/  ISETP.NE.U32.AND P0, PT, R2, RZ, PT ;  /* 0x000000ff0200720c */ /* 0x004fc80003f05070 */
[----:B------:R-:W-:-:S13]  /*0420*/  ISETP.NE.AND.EX P0, PT, R3, RZ, PT, P0 ;  /* 0x000000ff0300720c */ /* 0x000fda0003f05300 */
[----:B------:R-:W-:Y:S05]  /*0430*/  @!P0 BRA `(.L_x_3) ;  /* 0x00000000000c8947 */ /* 0x000fea0003800000 */
[----:B------:R-:W2:Y:S02]  /*0440*/  LD.E R2, desc[UR20][R2.64] ;  /* 0x0000001402027980 */ /* 0x000ea4000c101900 */
[----:B--2---:R-:W-:Y:S01]  /*0450*/  R2UR UR11, R2 ;  /* 0x00000000020b72ca */ /* 0x004fe200000e0000 */
[----:B------:R-:W-:-:S14]  /*0460*/  BRA `(.L_x_4) ;  /* 0x0000000000247947 */ /* 0x000fdc0003800000 */
.L_x_3:
[----:B------:R-:W-:Y:S02]  /*0470*/  ULDC.64 UR4, c[0x0][0x588] ;  /* 0x0001620000047ab9 */ /* 0x000fe40000000a00 */
[----:B------:R-:W-:-:S04]  /*0480*/  ISETP.NE.U32.AND P0, PT, RZ, UR4, PT ;  /* 0x00000004ff007c0c */ /* 0x000fc8000bf05070 */
[----:B------:R-:W-:-:S13]  /*0490*/  ISETP.NE.AND.EX P0, PT, RZ, UR5, PT, P0 ;  /* 0x00000005ff007c0c */ /* 0x000fda000bf05300 */
[----:B------:R-:W-:Y:S05]  /*04a0*/  @!P0 BRA `(.L_x_5) ;  /* 0x0000000000108947 */ /* 0x000fea0003800000 */
[----:B------:R-:W0:Y:S02]  /*04b0*/  LDC.64 R2, c[0x0][0x588] ;  /* 0x00016200ff027b82 */ /* 0x000e240000000a00 */
[----:B0-----:R-:W2:Y:S02]  /*04c0*/  LDG.E R2, desc[UR20][R2.64] ;  /* 0x0000001402027981 */ /* 0x001ea4000c1e1900 */
[----:B--2---:R-:W-:Y:S01]  /*04d0*/  R2UR UR11, R2 ;  /* 0x00000000020b72ca */ /* 0x004fe200000e0000 */
[----:B------:R-:W-:-:S14]  /*04e0*/  BRA `(.L_x_4) ;  /* 0x0000000000047947 */ /* 0x000fdc0003800000 */
.L_x_5:
[----:B------:R-:W-:-:S05]  /*04f0*/  ULDC UR11, c[0x0][0x580] ;  /* 0x00016000000b7ab9 */ /* 0x000fca0000000800 */
.L_x_4:
[----:B------:R-:W-:Y:S02]  /*0500*/  ULDC.64 UR4, c[0x0][0x5a0] ;  /* 0x0001680000047ab9 */ /* 0x000fe40000000a00 */
[----:B------:R-:W-:-:S04]  /*0510*/  ISETP.NE.U32.AND P0, PT, RZ, UR4, PT ;  /* 0x00000004ff007c0c */ /* 0x000fc8000bf05070 */
        /* <DEDUP_REMOVED lines=10> */
.L_x_6:
        /* <DEDUP_REMOVED lines=8> */
.L_x_8:
[----:B------:R-:W-:-:S05]  /*0640*/  ULDC UR22, c[0x0][0x584] ;  /* 0x0001610000167ab9 */ /* 0x000fca0000000800 */
.L_x_7:
[----:B------:R-:W-:Y:S01]  /*0650*/  ULDC UR4, c[0x0][0x3c4] ;  /* 0x0000f10000047ab9 */ /* 0x000fe20000000800 */
[----:B------:R-:W-:Y:S01]  /*0660*/  ISETP.NE.AND P0, PT, RZ, UR12, PT ;  /* 0x0000000cff007c0c */ /* 0x000fe2000bf05270 */
[----:B------:R-:W-:Y:S01]  /*0670*/  UIADD3 UR4, UR4, 0x3f, URZ ;  /* 0x0000003f04047890 */ /* 0x000fe2000fffe03f */
[----:B------:R-:W-:-:S03]  /*0680*/  ULDC.64 UR26, c[0x0][0x3c8] ;  /* 0x0000f200001a7ab9 */ /* 0x000fc60000000a00 */
[----:B------:R-:W-:-:S04]  /*0690*/  USHF.R.S32.HI UR5, URZ, 0x1f, UR4 ;  /* 0x0000001f3f057899 */ /* 0x000fc80008011404 */
[----:B------:R-:W-:-:S04]  /*06a0*/  ULEA.HI UR4, UR5, UR4, URZ, 0x6 ;  /* 0x0000000405047291 */ /* 0x000fc8000f8f303f */
[----:B------:R-:W-:-:S04]  /*06b0*/  USHF.R.S32.HI UR4, URZ, 0x6, UR4 ;  /* 0x000000063f047899 */ /* 0x000fc80008011404 */
[----:B------:R-:W-:-:S04]  /*06c0*/  UIMAD UR5, UR4, UR26, URZ ;  /* 0x0000001a040572a4 */ /* 0x000fc8000f8e023f */
[----:B------:R-:W-:Y:S01]  /*06d0*/  UIMAD UR5, UR5, UR27, URZ ;  /* 0x0000001b050572a4 */ /* 0x000fe2000f8e023f */
[----:B------:R-:W-:Y:S11]  /*06e0*/  @!P0 BRA `(.L_x_9) ;  /* 0x0000015800508947 */ /* 0x000ff60003800000 */
[----:B------:R-:W-:-:S06]  /*06f0*/  UISETP.NE.AND UP0, UPT, UR12, 0x1, UPT ;  /* 0x000000010c00788c */ /* 0x000fcc000bf05270 */
[----:B------:R-:W-:-:S13]  /*0700*/  PLOP3.LUT P0, PT, PT, PT, UP0, 0x80, 0x0 ;  /* 0x000000000000781c */ /* 0x000fda0003f0f008 */
[----:B------:R-:W-:Y:S05]  /*0710*/  @P0 EXIT ;  /* 0x000000000000094d */ /* 0x000fea0003800000 */
[----:B------:R0:W-:Y:S01]  /*0720*/  STL [R1], RZ ;  /* 0x000000ff01007387 */ /* 0x0001e20000100800 */
[----:B------:R-:W-:Y:S01]  /*0730*/  UISETP.GE.AND UP0, UPT, UR5, 0x1, UPT ;  /* 0x000000010500788c */ /* 0x000fe2000bf06270 */
[----:B------:R-:W-:Y:S01]  /*0740*/  CS2R R86, SRZ ;  /* 0x0000000000567805 */ /* 0x000fe2000001ff00 */
[----:B------:R-:W-:Y:S01]  /*0750*/  UMOV UR4, URZ ;  /* 0x0000003f00047c82 */ /* 0x000fe20008000000 */
[----:B------:R0:W-:Y:S01]  /*0760*/  STL [R1+0x4], RZ ;  /* 0x000004ff01007387 */ /* 0x0001e20000100800 */
[----:B------:R-:W-:Y:S02]  /*0770*/  CS2R R152, SRZ ;  /* 0x0000000000987805 */ /* 0x000fe4000001ff00 */
[----:B------:R-:W-:Y:S02]  /*0780*/  CS2R R154, SRZ ;  /* 0x00000000009a7805 */ /* 0x000fe4000001ff00 */
[----:B------:R-:W-:Y:S01]  /*0790*/  PLOP3.LUT P0, PT, PT, PT, UP0, 0x80, 0x0 ;  /* 0x000000000000781c */ /* 0x000fe20003f0f008 */
[----:B------:R0:W-:Y:S01]  /*07a0*/  STL [R1+0x8], RZ ;  /* 0x000008ff01007387 */ /* 0x0001e20000100800 */
[----:B------:R-:W-:-:S02]  /*07b0*/  CS2R R156, SRZ ;  /* 0x00000000009c7805 */ /* 0x000fc4000001ff00 */
[----:B------:R-:W-:Y:S02]  /*07c0*/  CS2R R158, SRZ ;  /* 0x00000000009e7805 */ /* 0x000fe4000001ff00 */
[----:B------:R-:W-:Y:S01]  /*07d0*/  CS2R R160, SRZ ;  /* 0x0000000000a07805 */ /* 0x000fe2000001ff00 */
[----:B------:R0:W-:Y:S01]  /*07e0*/  STL [R1+0xc], RZ ;  /* 0x00000cff01007387 */ /* 0x0001e20000100800 */
[----:B------:R-:W-:Y:S02]  /*07f0*/  CS2R R162, SRZ ;  /* 0x0000000000a27805 */ /* 0x000fe4000001ff00 */
[----:B------:R-:W-:Y:S02]  /*0800*/  CS2R R164, SRZ ;  /* 0x0000000000a47805 */ /* 0x000fe4000001ff00 */
[----:B------:R-:W-:Y:S01]  /*0810*/  CS2R R166, SRZ ;  /* 0x0000000000a67805 */ /* 0x000fe2000001ff00 */
        /* <DEDUP_REMOVED lines=116> */
[----:B------:R0:W-:Y:S04]  /*0f60*/  STL [R1+0x84], RZ ;  /* 0x000084ff01007387 */ /* 0x0001e80000100800 */
        /* <DEDUP_REMOVED lines=29> */
[----:B------:R0:W-:Y:S01]  /*1140*/  STL [R1+0xfc], RZ ;  /* 0x0000fcff01007387 */ /* 0x0001e20000100800 */
[----:B------:R-:W-:Y:S05]  /*1150*/  @!P0 BRA `(.L_x_10) ;  /* 0x0000002000dc8947 */ /* 0x000fea0003800000 */
[----:B------:R-:W-:-:S04]  /*1160*/  ULOP3.LUT UR4, UR6, 0x1, URZ, 0xfc, !UPT ;  /* 0x0000000106047892 */ /* 0x000fc8000f8efc3f */
[----:B------:R-:W-:-:S06]  /*1170*/  UISETP.NE.AND UP0, UPT, UR4, 0x3, UPT ;  /* 0x000000030400788c */ /* 0x000fcc000bf05270 */
[----:B------:R-:W-:-:S13]  /*1180*/  PLOP3.LUT P1, PT, PT, PT, UP0, 0x80, 0x0 ;  /* 0x000000000000781c */ /* 0x000fda0003f2f008 */
[----:B------:R-:W-:Y:S05]  /*1190*/  @!P1 BRA `(.L_x_11) ;  /* 0x0000000000049947 */ /* 0x000fea0003800000 */
[----:B------:R-:W-:Y:S01]  /*11a0*/  BPT.TRAP 0x1 ;  /* 0x000000040000795c */ /* 0x000fe20000300000 */
.L_x_11:
[----:B------:R-:W1:Y:S01]  /*11b0*/  S2UR UR7, SR_CgaCtaId ;  /* 0x00000000000779c3 */ /* 0x000e620000008800 */
[----:B------:R-:W-:Y:S01]  /*11c0*/  SHF.L.U32 R0, RZ, 0x1f, RZ ;  /* 0x0000001fff007819 */ /* 0x000fe200000006ff */
[----:B------:R-:W-:Y:S02]  /*11d0*/  UMOV UR4, 0x400 ;  /* 0x0000040000047882 */ /* 0x000fe40000000000 */
[----:B-1----:R-:W-:-:S12]  /*11e0*/  ULEA UR4, UR7, UR4, 0x18 ;  /* 0x0000000407047291 */ /* 0x002fd8000f8ec03f */
.L_x_12:
[----:B-1----:R-:W-:-:S04]  /*11f0*/  IMAD.U32 R3, RZ, RZ, UR4 ;  /* 0x00000004ff037e24 */ /* 0x002fc8000f8e00ff */
[----:B------:R1:W2:Y:S03]  /*1200*/  SYNCS.PHASECHK.TRANS64.TRYWAIT P1, [R3+URZ+0x30000], R0 ;  /* 0x03000000030075a7 */ /* 0x0002a6000802017f */
[----:B--2---:R-:W-:Y:S05]  /*1210*/  @!P1 NANOSLEEP.SYNCS 0x989680 ;  /* 0x009896800000995d */ /* 0x004fea0003900000 */
[----:B------:R-:W2:Y:S02]  /*1220*/  @!P1 SYNCS.PHASECHK.TRANS64 P1, [R3+URZ+0x30000], R0 ;  /* 0x03000000030095a7 */ /* 0x000ea4000802007f */
[----:B--2---:R-:W-:Y:S05]  /*1230*/  @!P1 BRA `(.L_x_12) ;  /* 0xfffffffc00ec9947 */ /* 0x004fea000383ffff */
[----:B------:R-:W-:Y:S01]  /*1240*/  UIADD3 UR7, UR4, 0x20000, URZ ;  /* 0x0002000004077890 */ /* 0x000fe2000fffe03f */
[----:B------:R-:W-:Y:S01]  /*1250*/  WARPGROUP.ARRIVE ;  /* 0x00000000000079c5 */ /* 0x000fe20000000000 */
[----:B------:R-:W-:Y:S02]  /*1260*/  USHF.R.U32.HI UR4, URZ, 0x4, UR4 ;  /* 0x000000043f047899 */ /* 0x000fe40008011604 */
[----:B------:R-:W-:Y:S02]  /*1270*/  USHF.R.U32.HI UR7, URZ, 0x4, UR7 ;  /* 0x000000043f077899 */ /* 0x000fe40008011607 */
[----:B------:R-:W-:Y:S02]  /*1280*/  ULOP3.LUT UR4, UR4, 0x3fff, URZ, 0xc0, !UPT ;  /* 0x00003fff04047892 */ /* 0x000fe4000f8ec03f */
[----:B------:R-:W-:Y:S02]  /*1290*/  ULOP3.LUT UR7, UR7, 0x3fff, URZ, 0xc0, !UPT ;  /* 0x00003fff07077892 */ /* 0x000fe4000f8ec03f */
[----:B------:R-:W-:-:S02]  /*12a0*/  ULOP3.LUT UR4, UR4, 0x10000, URZ, 0xfc, !UPT ;  /* 0x0001000004047892 */ /* 0x000fc4000f8efc3f */
[----:B------:R-:W-:Y:S01]  /*12b0*/  ULOP3.LUT UR8, UR7, 0x10000, URZ, 0xfc, !UPT ;  /* 0x0001000007087892 */ /* 0x000fe2000f8efc3f */
[----:B------:R-:W-:Y:S01]  /*12c0*/  UMOV UR13, 0x40000040 ;  /* 0x40000040000d7882 */ /* 0x000fe20000000000 */
[----:B------:R-:W-:-:S03]  /*12d0*/  UMOV UR15, 0x40000040 ;  /* 0x40000040000f7882 */ /* 0x000fc60000000000 */
[----:B------:R-:W-:Y:S02]  /*12e0*/  UMOV UR12, UR4 ;  /* 0x00000004000c7c82 */ /* 0x000fe40008000000 */
[----:B------:R-:W-:Y:S02]  /*12f0*/  UMOV UR14, UR8 ;  /* 0x00000008000e7c82 */ /* 0x000fe40008000000 */
[----:B------:R-:W-:Y:S01]  /*1300*/  HGMMA.64x128x16.F32.BF16 R68, gdesc[UR12], RZ, !UPT, gsb0 ;  /* 0x01e000000c4479f0 */ /* 0x000fe2000c0018ff */
[----:B------:R-:W-:Y:S01]  /*1310*/  UIADD3 UR12, UR4, 0x200, URZ ;  /* 0x00000200040c7890 */ /* 0x000fe2000fffe03f */
[----:B------:R-:W-:Y:S01]  /*1320*/  UMOV UR13, 0x40000040 ;  /* 0x40000040000d7882 */ /* 0x000fe20000000000 */
[----:B------:R-:W-:Y:S02]  /*1330*/  WARPGROUP.DEPBAR.LE gsb0, 0x0 ;  /* 0x00008000000079c5 */ /* 0x000fe40000010000 */
[----:B------:R-:W-:Y:S01]  /*1340*/  WARPGROUP.ARRIVE ;  /* 0x00000000000079c5 */ /* 0x000fe20000000000 */
[----:B------:R-:W-:Y:S01]  /*1350*/  IMAD.MOV.U32 R44, RZ, RZ, R88 ;  /* 0x000000ffff2c7224 */ /* 0x000fe200078e0058 */
[----:B------:R-:W-:Y:S01]  /*1360*/  MOV R43, R89 ;  /* 0x00000059002b7202 */ /* 0x000fe20000000f00 */
[----:B------:R-:W-:Y:S01]  /*1370*/  IMAD.MOV.U32 R42, RZ, RZ, R90 ;  /* 0x000000ffff2a7224 */ /* 0x000fe200078e005a */
[----:B------:R-:W-:Y:S01]  /*1380*/  MOV R37, R95 ;  /* 0x0000005f00257202 */ /* 0x000fe20000000f00 */
[----:B------:R-:W-:-:S02]  /*1390*/  IMAD.MOV.U32 R41, RZ, RZ, R91 ;  /* 0x000000ffff297224 */ /* 0x000fc400078e005b */
[----:B------:R-:W-:Y:S01]  /*13a0*/  HGMMA.64x128x16.F32.BF16 R152, gdesc[UR12], RZ, !UPT, gsb0 ;  /* 0x01e000000c9879f0 */ /* 0x000fe2000c0018ff */
[----:B------:R-:W-:Y:S01]  /*13b0*/  UIADD3 UR12, UR4, 0x400, URZ ;  /* 0x00000400040c7890 */ /* 0x000fe2000fffe03f */
[----:B------:R-:W-:Y:S01]  /*13c0*/  IMAD.MOV.U32 R40, RZ, RZ, R92 ;  /* 0x000000ffff287224 */ /* 0x000fe200078e005c */
[----:B------:R-:W-:Y:S01]  /*13d0*/  MOV R31, R101 ;  /* 0x00000065001f7202 */ /* 0x000fe20000000f00 */
        /* <DEDUP_REMOVED lines=9> */
[----:B-1----:R-:W-:Y:S01]  /*1470*/  MOV R0, R131 ;  /* 0x0000008300007202 */ /* 0x002fe20000000f00 */
[----:B------:R-:W-:Y:S01]  /*1480*/  IMAD.MOV.U32 R33, RZ, RZ, R99 ;  /* 0x000000ffff217224 */ /* 0x000fe200078e0063 */
[----:B------:R-:W-:Y:S01]  /*1490*/  UMOV UR13, 0x40000040 ;  /* 0x40000040000d7882 */ /* 0x000fe20000000000 */
        /* <DEDUP_REMOVED lines=10> */
[----:B------:R-:W-:-:S02]  /*1540*/  IMAD.MOV.U32 R26, RZ, RZ, R106 ;  /* 0x000000ffff1a7224 */ /* 0x000fc400078e006a */
[----:B------:R-:W-:Y:S02]  /*1550*/  IMAD.MOV.U32 R24, RZ, RZ, R108 ;  /* 0x000000ffff187224 */ /* 0x000fe400078e006c */
[----:B------:R-:W-:Y:S02]  /*1560*/  IMAD.MOV.U32 R23, RZ, RZ, R109 ;  /* 0x000000ffff177224 */ /* 0x000fe400078e006d */
[----:B------:R-:W-:Y:S02]  /*1570*/  IMAD.MOV.U32 R22, RZ, RZ, R110 ;  /* 0x000000ffff167224 */ /* 0x000fe400078e006e */
[----:B------:R-:W-:Y:S01]  /*1580*/  IMAD.MOV.U32 R21, RZ, RZ, R111 ;  /* 0x000000ffff157224 */ /* 0x000fe200078e006f */
[----:B------:R-:W-:Y:S01]  /*1590*/  MOV R229, R23 ;  /* 0x0000001700e57202 */ /* 0x000fe20000000f00 */
[----:B------:R-:W-:Y:S02]  /*15a0*/  IMAD.MOV.U32 R20, RZ, RZ, R112 ;  /* 0x000000ffff147224 */ /* 0x000fe400078e0070 */
[----:B------:R-:W-:-:S02]  /*15b0*/  IMAD.MOV.U32 R18, RZ, RZ, R114 ;  /* 0x000000ffff127224 */ /* 0x000fc400078e0072 */
[----:B------:R-:W-:Y:S02]  /*15c0*/  IMAD.MOV.U32 R17, RZ, RZ, R115 ;  /* 0x000000ffff117224 */ /* 0x000fe400078e0073 */
[----:B------:R-:W-:Y:S02]  /*15d0*/  IMAD.MOV.U32 R16, RZ, RZ, R116 ;  /* 0x000000ffff107224 */ /* 0x000fe400078e0074 */
[----:B------:R-:W-:Y:S01]  /*15e0*/  IMAD.MOV.U32 R15, RZ, RZ, R117 ;  /* 0x000000ffff0f7224 */ /* 0x000fe200078e0075 */
[----:B------:R-:W-:Y:S01]  /*15f0*/  MOV R235, R17 ;  /* 0x0000001100eb7202 */ /* 0x000fe20000000f00 */
[----:B------:R-:W-:Y:S02]  /*1600*/  IMAD.MOV.U32 R14, RZ, RZ, R118 ;  /* 0x000000ffff0e7224 */ /* 0x000fe400078e0076 */
[----:B------:R-:W-:Y:S02]  /*1610*/  IMAD.MOV.U32 R12, RZ, RZ, R120 ;  /* 0x000000ffff0c7224 */ /* 0x000fe400078e0078 */
[----:B------:R-:W-:-:S02]  /*1620*/  IMAD.MOV.U32 R11, RZ, RZ, R121 ;  /* 0x000000ffff0b7224 */ /* 0x000fc400078e0079 */
[----:B------:R-:W-:Y:S02]  /*1630*/  IMAD.MOV.U32 R10, RZ, RZ, R122 ;  /* 0x000000ffff0a7224 */ /* 0x000fe400078e007a */
[----:B------:R-:W-:Y:S01]  /*1640*/  IMAD.MOV.U32 R9, RZ, RZ, R123 ;  /* 0x000000ffff097224 */ /* 0x000fe200078e007b */
[----:B------:R-:W-:Y:S01]  /*1650*/  MOV R241, R11 ;  /* 0x0000000b00f17202 */ /* 0x000fe20000000f00 */
[----:B------:R-:W-:Y:S02]  /*1660*/  IMAD.MOV.U32 R8, RZ, RZ, R124 ;  /* 0x000000ffff087224 */ /* 0x000fe400078e007c */
[----:B------:R-:W-:Y:S02]  /*1670*/  IMAD.MOV.U32 R6, RZ, RZ, R126 ;  /* 0x000000ffff067224 */ /* 0x000fe400078e007e */
[----:B------:R-:W-:Y:S02]  /*1680*/  IMAD.MOV.U32 R5, RZ, RZ, R127 ;  /* 0x000000ffff057224 */ /* 0x000fe400078e007f */
[----:B------:R-:W-:-:S02]  /*1690*/  IMAD.MOV.U32 R4, RZ, RZ, R128 ;  /* 0x000000ffff047224 */ /* 0x000fc400078e0080 */
[----:B------:R-:W-:Y:S01]  /*16a0*/  IMAD.MOV.U32 R3, RZ, RZ, R129 ;  /* 0x000000ffff037224 */ /* 0x000fe200078e0081 */
[----:B------:R-:W-:Y:S01]  /*16b0*/  MOV R247, R5 ;  /* 0x0000000500f77202 */ /* 0x000fe20000000f00 */
[----:B------:R-:W-:Y:S02]  /*16c0*/  IMAD.MOV.U32 R2, RZ, RZ, R130 ;  /* 0x000000ffff027224 */ /* 0x000fe400078e0082 */
[----:B------:R-:W-:Y:S02]  /*16d0*/  IMAD.MOV.U32 R64, RZ, RZ, R68 ;  /* 0x000000ffff407224 */ /* 0x000fe400078e0044 */
[----:B------:R-:W-:Y:S02]  /*16e0*/  IMAD.MOV.U32 R63, RZ, RZ, R69 ;  /* 0x000000ffff3f7224 */ /* 0x000fe400078e0045 */
[----:B------:R-:W-:Y:S02]  /*16f0*/  IMAD.MOV.U32 R62, RZ, RZ, R70 ;  /* 0x000000ffff3e7224 */ /* 0x000fe400078e0046 */
[----:B------:R-:W-:-:S02]  /*1700*/  IMAD.MOV.U32 R60, RZ, RZ, R72 ;  /* 0x000000ffff3c7224 */ /* 0x000fc400078e0048 */
[----:B------:R-:W-:Y:S02]  /*1710*/  IMAD.MOV.U32 R59, RZ, RZ, R73 ;  /* 0x000000ffff3b7224 */ /* 0x000fe400078e0049 */
        /* <DEDUP_REMOVED lines=27> */
[----:B------:R-:W-:Y:S01]  /*18d0*/  IMAD.MOV.U32 R234, RZ, RZ, R18 ;  /* 0x000000ffffea7224 */ /* 0x000fe200078e0012 */
[----:B------:R-:W-:Y:S02]  /*18e0*/  WARPGROUP.DEPBAR.LE gsb0, 0x0 ;  /* 0x00008000000079c5 */ /* 0x000fe40000010000 */
[----:B------:R-:W-:Y:S01]  /*18f0*/  WARPGROUP.ARRIVE ;  /* 0x00000000000079c5 */ /* 0x000fe20000000000 */
[----:B------:R1:W-:Y:S01]  /*1900*/  STL.64 [R1+0x2d8], R214 ;  /* 0x0002d8d601007387 */ /* 0x0003e20000100a00 */
[----:B------:R-:W-:-:S02]  /*1910*/  IMAD.MOV.U32 R236, RZ, RZ, R16 ;  /* 0x000000ffffec7224 */ /* 0x000fc400078e0010 */
[----:B------:R-:W-:Y:S01]  /*1920*/  IMAD.MOV.U32 R237, RZ, RZ, R15 ;  /* 0x000000ffffed7224 */ /* 0x000fe200078e000f */
[----:B------:R2:W-:Y:S01]  /*1930*/  STL.64 [R1+0x2d0], R212 ;  /* 0x0002d0d401007387 */ /* 0x0005e20000100a00 */
[----:B------:R-:W-:Y:S01]  /*1940*/  HGMMA.64x128x16.F32.BF16 R88, gdesc[UR12], RZ, !UPT, gsb0 ;  /* 0x01e000000c5879f0 */ /* 0x000fe2000c0018ff */
[----:B------:R-:W-:Y:S01]  /*1950*/  UIADD3 UR12, UR4, 0x600, URZ ;  /* 0x00000600040c7890 */ /* 0x000fe2000fffe03f */
[----:B------:R-:W-:Y:S01]  /*1960*/  IMAD.MOV.U32 R238, RZ, RZ, R14 ;  /* 0x000000ffffee7224 */ /* 0x000fe200078e000e */
[----:B------:R3:W-:Y:S01]  /*1970*/  STL.64 [R1+0x2c8], R210 ;  /* 0x0002c8d201007387 */ /* 0x0007e20000100a00 */
[----:B------:R-:W-:Y:S01]  /*1980*/  UMOV UR13, 0x40000040 ;  /* 0x40000040000d7882 */ /* 0x000fe20000000000 */
[----:B------:R-:W-:Y:S02]  /*1990*/  IMAD.MOV.U32 R239, RZ, RZ, R13 ;  /* 0x000000ffffef7224 */ /* 0x000fe400078e000d */
[----:B------:R4:W-:Y:S01]  /*19a0*/  STL.64 [R1+0x2c0], R208 ;  /* 0x0002c0d001007387 */ /* 0x0009e20000100a00 */
[----:B-1----:R-:W-:-:S02]  /*19b0*/  IMAD.MOV.U32 R214, RZ, RZ, R38 ;  /* 0x000000ffffd67224 */ /* 0x002fc400078e0026 */
[----:B------:R-:W-:Y:S01]  /*19c0*/  IMAD.MOV.U32 R215, RZ, RZ, R37 ;  /* 0x000000ffffd77224 */ /* 0x000fe200078e0025 */
[----:B------:R1:W-:Y:S01]  /*19d0*/  STL.64 [R1+0x2b8], R206 ;  /* 0x0002b8ce01007387 */ /* 0x0003e20000100a00 */
[----:B--2---:R-:W-:Y:S02]  /*19e0*/  IMAD.MOV.U32 R212, RZ, RZ, R40 ;  /* 0x000000ffffd47224 */ /* 0x004fe400078e0028 */
[----:B------:R-:W-:Y:S01]  /*19f0*/  IMAD.MOV.U32 R213, RZ, RZ, R39 ;  /* 0x000000ffffd57224 */ /* 0x000fe200078e0027 */
[----:B------:R2:W-:Y:S01]  /*1a00*/  STL.64 [R1+0x2b0], R204 ;  /* 0x0002b0cc01007387 */ /* 0x0005e20000100a00 */
[----:B---3--:R-:W-:Y:S01]  /*1a10*/  IMAD.MOV.U32 R210, RZ, RZ, R42 ;  /* 0x000000ffffd27224 */ /* 0x008fe200078e002a */
[----:B------:R-:W-:Y:S01]  /*1a20*/  MOV R211, R41 ;  /* 0x0000002900d37202 */ /* 0x000fe20000000f00 */
[----:B------:R-:W-:Y:S01]  /*1a30*/  IMAD.MOV.U32 R240, RZ, RZ, R12 ;  /* 0x000000fffff07224 */ /* 0x000fe200078e000c */
[----:B------:R3:W-:Y:S01]  /*1a40*/  STL.64 [R1+0x2a8], R202 ;  /* 0x0002a8ca01007387 */ /* 0x0007e20000100a00 */
[----:B----4-:R-:W-:-:S02]  /*1a50*/  IMAD.MOV.U32 R208, RZ, RZ, R44 ;  /* 0x000000ffffd07224 */ /* 0x010fc400078e002c */
[----:B------:R-:W-:Y:S01]  /*1a60*/  IMAD.MOV.U32 R209, RZ, RZ, R43 ;  /* 0x000000ffffd17224 */ /* 0x000fe200078e002b */
[----:B------:R4:W-:Y:S01]  /*1a70*/  STL.64 [R1+0x2a0], R200 ;  /* 0x0002a0c801007387 */ /* 0x0009e20000100a00 */
[----:B-1----:R-:W-:Y:S02]  /*1a80*/  IMAD.MOV.U32 R206, RZ, RZ, R46 ;  /* 0x000000ffffce7224 */ /* 0x002fe400078e002e */
[----:B------:R-:W-:Y:S01]  /*1a90*/  IMAD.MOV.U32 R207, RZ, RZ, R45 ;  /* 0x000000ffffcf7224 */ /* 0x000fe200078e002d */
[----:B------:R1:W-:Y:S01]  /*1aa0*/  STL.64 [R1+0x298], R198 ;  /* 0x000298c601007387 */ /* 0x0003e20000100a00 */
[----:B--2---:R-:W-:Y:S01]  /*1ab0*/  IMAD.MOV.U32 R204, RZ, RZ, R48 ;  /* 0x000000ffffcc7224 */ /* 0x004fe200078e0030 */
[----:B------:R-:W-:Y:S01]  /*1ac0*/  MOV R205, R47 ;  /* 0x0000002f00cd7202 */ /* 0x000fe20000000f00 */
[----:B------:R-:W-:Y:S01]  /*1ad0*/  IMAD.MOV.U32 R242, RZ, RZ, R10 ;  /* 0x000000fffff27224 */ /* 0x000fe200078e000a */
[----:B------:R2:W-:Y:S01]  /*1ae0*/  STL.64 [R1+0x290], R196 ;  /* 0x000290c401007387 */ /* 0x0005e20000100a00 */
[----:B---3--:R-:W-:-:S02]  /*1af0*/  IMAD.MOV.U32 R202, RZ, RZ, R50 ;  /* 0x000000ffffca7224 */ /* 0x008fc400078e0032 */
[----:B------:R-:W-:Y:S01]  /*1b00*/  IMAD.MOV.U32 R203, RZ, RZ, R49 ;  /* 0x000000ffffcb7224 */ /* 0x000fe200078e0031 */
[----:B------:R3:W-:Y:S01]  /*1b10*/  STL.64 [R1+0x288], R194 ;  /* 0x000288c201007387 */ /* 0x0007e20000100a00 */
[----:B----4-:R-:W-:Y:S02]  /*1b20*/  IMAD.MOV.U32 R200, RZ, RZ, R52 ;  /* 0x000000ffffc87224 */ /* 0x010fe400078e0034 */
[----:B------:R-:W-:Y:S01]  /*1b30*/  IMAD.MOV.U32 R201, RZ, RZ, R51 ;  /* 0x000000ffffc97224 */ /* 0x000fe200078e0033 */
[----:B------:R4:W-:Y:S01]  /*1b40*/  STL.64 [R1+0x280], R192 ;  /* 0x000280c001007387 */ /* 0x0009e20000100a00 */
[----:B-1----:R-:W-:Y:S01]  /*1b50*/  IMAD.MOV.U32 R198, RZ, RZ, R54 ;  /* 0x000000ffffc67224 */ /* 0x002fe200078e0036 */
[----:B------:R-:W-:Y:S01]  /*1b60*/  MOV R199, R53 ;  /* 0x0000003500c77202 */ /* 0x000fe20000000f00 */
[----:B------:R-:W-:Y:S01]  /*1b70*/  IMAD.MOV.U32 R243, RZ, RZ, R9 ;  /* 0x000000fffff37224 */ /* 0x000fe200078e0009 */
[----:B------:R1:W-:Y:S01]  /*1b80*/  STL.64 [R1+0x278], R190 ;  /* 0x000278be01007387 */ /* 0x0003e20000100a00 */
[----:B--2---:R-:W-:-:S02]  /*1b90*/  IMAD.MOV.U32 R196, RZ, RZ, R56 ;  /* 0x000000ffffc47224 */ /* 0x004fc400078e0038 */
[----:B------:R-:W-:Y:S01]  /*1ba0*/  IMAD.MOV.U32 R197, RZ, RZ, R55 ;  /* 0x000000ffffc57224 */ /* 0x000fe200078e0037 */
[----:B------:R2:W-:Y:S01]  /*1bb0*/  STL.64 [R1+0x270], R188 ;  /* 0x000270bc01007387 */ /* 0x0005e20000100a00 */
[----:B---3--:R-:W-:Y:S02]  /*1bc0*/  IMAD.MOV.U32 R194, RZ, RZ, R58 ;  /* 0x000000ffffc27224 */ /* 0x008fe400078e003a */
[----:B------:R-:W-:Y:S01]  /*1bd0*/  IMAD.MOV.U32 R195, RZ, RZ, R57 ;  /* 0x000000ffffc37224 */ /* 0x000fe200078e0039 */
[----:B----4-:R-:W-:Y:S01]  /*1be0*/  MOV R193, R59 ;  /* 0x0000003b00c17202 */ /* 0x010fe20000000f00 */
[----:B------:R-:W-:Y:S02]  /*1bf0*/  IMAD.MOV.U32 R192, RZ, RZ, R60 ;  /* 0x000000ffffc07224 */ /* 0x000fe400078e003c */
[----:B------:R-:W-:Y:S02]  /*1c00*/  IMAD.MOV.U32 R244, RZ, RZ, R8 ;  /* 0x000000fffff47224 */ /* 0x000fe400078e0008 */
[----:B-1----:R-:W-:-:S02]  /*1c10*/  IMAD.MOV.U32 R190, RZ, RZ, R62 ;  /* 0x000000ffffbe7224 */ /* 0x002fc400078e003e */
[----:B------:R-:W-:Y:S02]  /*1c20*/  IMAD.MOV.U32 R191, RZ, RZ, R61 ;  /* 0x000000ffffbf7224 */ /* 0x000fe400078e003d */
[----:B--2---:R-:W-:Y:S02]  /*1c30*/  IMAD.MOV.U32 R188, RZ, RZ, R64 ;  /* 0x000000ffffbc7224 */ /* 0x004fe400078e0040 */
[----:B------:R-:W-:Y:S02]  /*1c40*/  IMAD.MOV.U32 R189, RZ, RZ, R63 ;  /* 0x000000ffffbd7224 */ /* 0x000fe400078e003f */
[----:B------:R-:W-:Y:S02]  /*1c50*/  IMAD.MOV.U32 R245, RZ, RZ, R7 ;  /* 0x000000fffff57224 */ /* 0x000fe400078e0007 */
[----:B------:R-:W-:Y:S02]  /*1c60*/  IMAD.MOV.U32 R246, RZ, RZ, R6 ;  /* 0x000000fffff67224 */ /* 0x000fe400078e0006 */
[----:B------:R-:W-:-:S02]  /*1c70*/  IMAD.MOV.U32 R248, RZ, RZ, R4 ;  /* 0x000000fffff87224 */ /* 0x000fc400078e0004 */
[----:B------:R-:W-:Y:S02]  /*1c80*/  IMAD.MOV.U32 R249, RZ, RZ, R3 ;  /* 0x000000fffff97224 */ /* 0x000fe400078e0003 */
[----:B------:R-:W-:Y:S02]  /*1c90*/  IMAD.MOV.U32 R250, RZ, RZ, R2 ;  /* 0x000000fffffa7224 */ /* 0x000fe400078e0002 */
[----:B------:R-:W-:Y:S01]  /*1ca0*/  IMAD.MOV.U32 R251, RZ, RZ, R0 ;  /* 0x000000fffffb7224 */ /* 0x000fe200078e0000 */
[----:B------:R-:W-:Y:S02]  /*1cb0*/  WARPGROUP.DEPBAR.LE gsb0, 0x0 ;  /* 0x00008000000079c5 */ /* 0x000fe40000010000 */
[----:B------:R-:W-:-:S06]  /*1cc0*/  WARPGROUP.ARRIVE ;  /* 0x00000000000079c5 */ /* 0x000fcc0000000000 */
[----:B------:R-:W-:Y:S01]  /*1cd0*/  HGMMA.64x128x16.F32.BF16 R24, gdesc[UR12], RZ, !UPT, gsb0 ;  /* 0x01e000000c1879f0 */ /* 0x000fe2000c0018ff */
[----:B------:R-:W-:Y:S02]  /*1ce0*/  UIADD3 UR12, UR4, 0x2, URZ ;  /* 0x00000002040c7890 */ /* 0x000fe4000fffe03f */
[----:B------:R-:W-:Y:S01]  /*1cf0*/  UIADD3 UR14, UR8, 0x2, URZ ;  /* 0x00000002080e7890 */ /* 0x000fe2000fffe03f */
[----:B------:R-:W-:Y:S01]  /*1d00*/  UMOV UR13, 0x40000040 ;  /* 0x40000040000d7882 */ /* 0x000fe20000000000 */
[----:B------:R-:W-:Y:S01]  /*1d10*/  UMOV UR15, 0x40000040 ;  /* 0x40000040000f7882 */ /* 0x000fe20000000000 */
[----:B------:R-:W-:Y:S02]  /*1d20*/  WARPGROUP.DEPBAR.LE gsb0, 0x0 ;  /* 0x00008000000079c5 */ /* 0x000fe40000010000 */
[----:B------:R-:W-:-:S06]  /*1d30*/  WARPGROUP.ARRIVE ;  /* 0x00000000000079c5 */ /* 0x000fcc0000000000 */
[----:B------:R-:W-:Y:S03]  /*1d40*/  HGMMA.64x128x16.F32.BF16 R188, gdesc[UR12], R188, gsb0 ;  /* 0x01e000000cbc79f0 */ /* 0x000fe600080018bc */
[----:B------:R-:W-:Y:S02]  /*1d50*/  WARPGROUP.DEPBAR.LE gsb0, 0x0 ;  /* 0x00008000000079c5 */ /* 0x000fe40000010000 */
[----:B------:R-:W-:Y:S04]  /*1d60*/  STL.64 [R1], R188 ;  /* 0x000000bc01007387 */ /* 0x000fe80000100a00 */
[----:B------:R-:W-:Y:S04]  /*1d70*/  STL.64 [R1+0x8], R190 ;  /* 0x000008be01007387 */ /* 0x000fe80000100a00 */
        /* <DEDUP_REMOVED lines=11> */
[----:B------:R1:W-:Y:S04]  /*1e30*/  STL.64 [R1+0x68], R214 ;  /* 0x000068d601007387 */ /* 0x0003e80000100a00 */
        /* <DEDUP_REMOVED lines=18> */
[----:B-1----:R-:W2:Y:S04]  /*1f60*/  LDL.LU.64 R214, [R1+0x2d8] ;  /* 0x0002d80001d67983 */ /* 0x002ea80000300a00 */
[----:B------:R-:W2:Y:S04]  /*1f70*/  LDL.LU.64 R212, [R1+0x2d0] ;  /* 0x0002d00001d47983 */ /* 0x000ea80000300a00 */
        /* <DEDUP_REMOVED lines=11> */
[----:B------:R-:W2:Y:S01]  /*2030*/  LDL.LU.64 R188, [R1+0x270] ;  /* 0x0002700001bc7983 */ /* 0x000ea20000300a00 */
[----:B------:R-:W-:Y:S01]  /*2040*/  UIADD3 UR12, UR4, 0x202, URZ ;  /* 0x00000202040c7890 */ /* 0x000fe2000fffe03f */
[----:B------:R-:W-:Y:S01]  /*2050*/  UMOV UR13, 0x40000040 ;  /* 0x40000040000d7882 */ /* 0x000fe20000000000 */
[----:B--2---:R-:W-:-:S07]  /*2060*/  WARPGROUP.ARRIVE ;  /* 0x00000000000079c5 */ /* 0x004fce0000000000 */
[----:B------:R-:W-:Y:S01]  /*2070*/  HGMMA.64x128x16.F32.BF16 R152, gdesc[UR12], R152, gsb0 ;  /* 0x01e000000c9879f0 */ /* 0x000fe20008001898 */
[----:B------:R-:W-:Y:S02]  /*2080*/  UIADD3 UR12, UR4, 0x402, URZ ;  /* 0x00000402040c7890 */ /* 0x000fe4000fffe03f */
[----:B------:R-:W-:Y:S02]  /*2090*/  WARPGROUP.DEPBAR.LE gsb0, 0x0 ;  /* 0x00008000000079c5 */ /* 0x000fe40000010000 */
        /* <DEDUP_REMOVED lines=32> */
[----:B-1----:R-:W2:Y:S04]  /*22a0*/  LDL.LU.64 R152, [R1] ;  /* 0x0000000001987983 */ /* 0x002ea80000300a00 */
        /* <DEDUP_REMOVED lines=31> */
[----:B------:R-:W-:Y:S01]  /*24a0*/  WARPGROUP.ARRIVE ;  /* 0x00000000000079c5 */ /* 0x000fe20000000000 */
[----:B------:R-:W-:-:S05]  /*24b0*/  UMOV UR13, 0x40000040 ;  /* 0x40000040000d7882 */ /* 0x000fca0000000000 */
[----:B------:R-:W-:Y:S01]  /*24c0*/  HGMMA.64x128x16.F32.BF16 R88, gdesc[UR12], R88, gsb0 ;  /* 0x01e000000c5879f0 */ /* 0x000fe20008001858 */
[----:B------:R-:W-:Y:S01]  /*24d0*/  UIADD3 UR12, UR4, 0x602, URZ ;  /* 0x00000602040c7890 */ /* 0x000fe2000fffe03f */
[----:B------:R-:W-:Y:S01]  /*24e0*/  UMOV UR13, 0x40000040 ;  /* 0x40000040000d7882 */ /* 0x000fe20000000000 */
[----:B------:R-:W-:Y:S02]  /*24f0*/  WARPGROUP.DEPBAR.LE gsb0, 0x0 ;  /* 0x00008000000079c5 */ /* 0x000fe40000010000 */
[----:B------:R-:W-:-:S07]  /*2500*/  WARPGROUP.ARRIVE ;  /* 0x00000000000079c5 */ /* 0x000fce0000000000 */
[----:B------:R-:W-:Y:S01]  /*2510*/  HGMMA.64x128x16.F32.BF16 R24, gdesc[UR12], R24, gsb0 ;  /* 0x01e000000c1879f0 */ /* 0x000fe20008001818 */
[----:B------:R-:W-:Y:S02]  /*2520*/  UIADD3 UR12, UR4, 0x4, URZ ;  /* 0x00000004040c7890 */ /* 0x000fe4000fffe03f */
[----:B------:R-:W-:Y:S01]  /*2530*/  UIADD3 UR14, UR8, 0x4, URZ ;  /* 0x00000004080e7890 */ /* 0x000fe2000fffe03f */
[----:B------:R-:W-:Y:S01]  /*2540*/  UMOV UR13, 0x40000040 ;  /* 0x40000040000d7882 */ /* 0x000fe20000000000 */
[----:B------:R-:W-:Y:S01]  /*2550*/  UMOV UR15, 0x40000040 ;  /* 0x40000040000f7882 */ /* 0x000fe20000000000 */
[----:B------:R-:W-:Y:S02]  /*2560*/  WARPGROUP.DEPBAR.LE gsb0, 0x0 ;  /* 0x00008000000079c5 */ /* 0x000fe40000010000 */
[----:B--2---:R-:W-:-:S06]  /*2570*/  WARPGROUP.ARRIVE ;  /* 0x00000000000079c5 */ /* 0x004fcc0000000000 */
[----:B------:R-:W-:Y:S03]  /*2580*/  HGMMA.64x128x16.F32.BF16 R152, gdesc[UR12], R152, gsb0 ;  /* 0x01e000000c9879f0 */ /* 0x000fe60008001898 */
[----:B------:R-:W-:Y:S02]  /*2590*/  WARPGROUP.DEPBAR.LE gsb0, 0x0 ;  /* 0x00008000000079c5 */ /* 0x000fe40000010000 */
[----:B------:R-:W-:Y:S01]  /*25a0*/  STL.64 [R1], R152 ;  /* 0x0000009801007387 */ /* 0x000fe20000100a00 */
[----:B------:R-:W-:Y:S01]  /*25b0*/  IMAD.MOV.U32 R2, RZ, RZ, R214 ;  /* 0x000000ffff027224 */ /* 0x000fe200078e00d6 */
[----:B------:R-:W-:Y:S01]  /*25c0*/  MOV R5, R211 ;  /* 0x000000d300057202 */ /* 0x000fe20000000f00 */
[----:B------:R-:W-:Y:S01]  /*25d0*/  IMAD.MOV.U32 R0, RZ, RZ, R215 ;  /* 0x000000ffff007224 */ /* 0x000fe200078e00d7 */
[----:B------:R1:W-:Y:S01]  /*25e0*/  STL.64 [R1+0x8], R154 ;  /* 0x0000089a01007387 */ /* 0x0003e20000100a00 */
[----:B------:R-:W-:Y:S01]  /*25f0*/  IMAD.MOV.U32 R4, RZ, RZ, R212 ;  /* 0x000000ffff047224 */ /* 0x000fe200078e00d4 */
[----:B------:R-:W-:Y:S01]  /*2600*/  MOV R11, R205 ;  /* 0x000000cd000b7202 */ /* 0x000fe20000000f00 */
[----:B------:R-:W-:Y:S01]  /*2610*/  IMAD.MOV.U32 R3, RZ, RZ, R213 ;  /* 0x000000ffff037224 */ /* 0x000fe200078e00d5 */
[----:B------:R-:W2:Y:S01]  /*2620*/  LDL.LU.64 R214, [R1+0x268] ;  /* 0x0002680001d67983 */ /* 0x000ea20000300a00 */
        /* <DEDUP_REMOVED lines=32> */
[----:B------:R-:W-:-:S02]  /*2830*/  IMAD.MOV.U32 R226, RZ, RZ, R190 ;  /* 0x000000ffffe27224 */ /* 0x000fc400078e00be */
[----:B------:R-:W-:Y:S01]  /*2840*/  IMAD.MOV.U32 R227, RZ, RZ, R191 ;  /* 0x000000ffffe37224 */ /* 0x000fe200078e00bf */
[----:B------:R-:W2:Y:S01]  /*2850*/  LDL.LU.64 R196, [R1+0x220] ;  /* 0x0002200001c47983 */ /* 0x000ea20000300a00 */
[----:B------:R-:W-:Y:S02]  /*2860*/  IMAD.MOV.U32 R224, RZ, RZ, R188 ;  /* 0x000000ffffe07224 */ /* 0x000fe400078e00bc */
[----:B------:R-:W-:Y:S01]  /*2870*/  IMAD.MOV.U32 R225, RZ, RZ, R189 ;  /* 0x000000ffffe17224 */ /* 0x000fe200078e00bd */
[----:B------:R-:W2:Y:S01]  /*2880*/  LDL.LU.64 R194, [R1+0x218] ;  /* 0x0002180001c27983 */ /* 0x000ea20000300a00 */
[----:B------:R-:W-:Y:S02]  /*2890*/  IMAD.MOV.U32 R222, RZ, RZ, R186 ;  /* 0x000000ffffde7224 */ /* 0x000fe400078e00ba */
        /* <DEDUP_REMOVED lines=37> */
[----:B------:R-:W2:Y:S04]  /*2af0*/  LDL.LU.64 R168, [R1+0x1b0] ;  /* 0x0001b00001a87983 */ /* 0x000ea80000300a00 */
[----:B------:R-:W2:Y:S04]  /*2b00*/  LDL.LU.64 R166, [R1+0x1a8] ;  /* 0x0001a80001a67983 */ /* 0x000ea80000300a00 */
[----:B------:R-:W2:Y:S04]  /*2b10*/  LDL.LU.64 R164, [R1+0x1a0] ;  /* 0x0001a00001a47983 */ /* 0x000ea80000300a00 */
[----:B------:R-:W2:Y:S04]  /*2b20*/  LDL.LU.64 R162, [R1+0x198] ;  /* 0x0001980001a27983 */ /* 0x000ea80000300a00 */
[----:B------:R-:W2:Y:S04]  /*2b30*/  LDL.LU.64 R160, [R1+0x190] ;  /* 0x0001900001a07983 */ /* 0x000ea80000300a00 */
[----:B------:R-:W2:Y:S04]  /*2b40*/  LDL.LU.64 R158, [R1+0x188] ;  /* 0x00018800019e7983 */ /* 0x000ea80000300a00 */
[----:B------:R-:W2:Y:S04]  /*2b50*/  LDL.LU.64 R156, [R1+0x180] ;  /* 0x00018000019c7983 */ /* 0x000ea80000300a00 */
[----:B-1----:R-:W2:Y:S04]  /*2b60*/  LDL.LU.64 R154, [R1+0x178] ;  /* 0x00017800019a7983 */ /* 0x002ea80000300a00 */
[----:B------:R-:W2:Y:S01]  /*2b70*/  LDL.LU.64 R152, [R1+0x170] ;  /* 0x0001700001987983 */ /* 0x000ea20000300a00 */
[----:B------:R-:W-:Y:S01]  /*2b80*/  UIADD3 UR12, UR4, 0x204, URZ ;  /* 0x00000204040c7890 */ /* 0x000fe2000fffe03f */
[----:B------:R-:W-:Y:S01]  /*2b90*/  UMOV UR13, 0x40000040 ;  /* 0x40000040000d7882 */ /* 0x000fe20000000000 */
[----:B--2---:R-:W-:-:S07]  /*2ba0*/  WARPGROUP.ARRIVE ;  /* 0x00000000000079c5 */ /* 0x004fce0000000000 */
[----:B------:R-:W-:Y:S01]  /*2bb0*/  HGMMA.64x128x16.F32.BF16 R152, gdesc[UR12], R152, gsb0 ;  /* 0x01e000000c9879f0 */ /* 0x000fe20008001898 */
[----:B------:R-:W-:Y:S01]  /*2bc0*/  UIADD3 UR12, UR4, 0x404, URZ ;  /* 0x00000404040c7890 */ /* 0x000fe2000fffe03f */
[----:B------:R-:W-:Y:S01]  /*2bd0*/  UMOV UR13, 0x40000040 ;  /* 0x40000040000d7882 */ /* 0x000fe20000000000 */
        /* <DEDUP_REMOVED lines=15> */
[----:B-1----:R-:W2:Y:S04]  /*2cd0*/  LDL.LU R188, [R1] ;  /* 0x0000000001bc7983 */ /* 0x002ea80000300800 */
[----:B------:R-:W2:Y:S04]  /*2ce0*/  LDL.LU R189, [R1+0x4] ;  /* 0x0000040001bd7983 */ /* 0x000ea80000300800 */
[----:B------:R-:W2:Y:S04]  /*2cf0*/  LDL.LU R190, [R1+0x8] ;  /* 0x0000080001be7983 */ /* 0x000ea80000300800 */
[----:B------:R-:W2:Y:S01]  /*2d00*/  LDL.LU R191, [R1+0xc] ;  /* 0x00000c0001bf7983 */ /* 0x000ea20000300800 */
[----:B------:R-:W-:-:S06]  /*2d10*/  WARPGROUP.ARRIVE ;  /* 0x00000000000079c5 */ /* 0x000fcc0000000000 */
[----:B------:R-:W-:Y:S01]  /*2d20*/  HGMMA.64x128x16.F32.BF16 R88, gdesc[UR12], R88, gsb0 ;  /* 0x01e000000c5879f0 */ /* 0x000fe20008001858 */
[----:B------:R-:W-:Y:S01]  /*2d30*/  UIADD3 UR12, UR4, 0x604, URZ ;  /* 0x00000604040c7890 */ /* 0x000fe2000fffe03f */
[----:B------:R-:W-:Y:S01]  /*2d40*/  UMOV UR13, 0x40000040 ;  /* 0x40000040000d7882 */ /* 0x000fe20000000000 */
        /* <DEDUP_REMOVED lines=12> */
[----:B------:R-:W-:Y:S01]  /*2e10*/  IMAD.MOV.U32 R202, RZ, RZ, R242 ;  /* 0x000000ffffca7224 */ /* 0x000fe200078e00f2 */
[----:B------:R-:W-:Y:S01]  /*2e20*/  MOV R242, R10 ;  /* 0x0000000a00f27202 */ /* 0x000fe20000000f00 */
[----:B------:R-:W-:Y:S02]  /*2e30*/  IMAD.MOV.U32 R203, RZ, RZ, R241 ;  /* 0x000000ffffcb7224 */ /* 0x000fe400078e00f1 */
[----:B------:R-:W-:Y:S02]  /*2e40*/  IMAD.MOV.U32 R204, RZ, RZ, R240 ;  /* 0x000000ffffcc7224 */ /* 0x000fe400078e00f0 */
[----:B------:R-:W-:Y:S01]  /*2e50*/  IMAD.MOV.U32 R206, RZ, RZ, R238 ;  /* 0x000000ffffce7224 */ /* 0x000fe200078e00ee */
[----:B------:R-:W-:-:S02]  /*2e60*/  WARPGROUP.DEPBAR.LE gsb0, 0x0 ;  /* 0x00008000000079c5 */ /* 0x000fc40000010000 */
[----:B------:R-:W-:-:S06]  /*2e70*/  WARPGROUP.ARRIVE ;  /* 0x00000000000079c5 */ /* 0x000fcc0000000000 */
[----:B------:R-:W-:Y:S01]  /*2e80*/  HGMMA.64x128x16.F32.BF16 R24, gdesc[UR12], R24, gsb0 ;  /* 0x01e000000c1879f0 */ /* 0x000fe20008001818 */
        /* <DEDUP_REMOVED lines=29> */
[----:B------:R-:W-:Y:S01]  /*3060*/  IMAD.MOV.U32 R251, RZ, RZ, R0 ;  /* 0x000000fffffb7224 */ /* 0x000fe200078e0000 */
[----:B------:R-:W-:Y:S02]  /*3070*/  UIADD3 UR12, UR4, 0x6, URZ ;  /* 0x00000006040c7890 */ /* 0x000fe4000fffe03f */
[----:B------:R-:W-:Y:S01]  /*3080*/  UIADD3 UR14, UR8, 0x6, URZ ;  /* 0x00000006080e7890 */ /* 0x000fe2000fffe03f */
[----:B------:R-:W-:Y:S01]  /*3090*/  UMOV UR13, 0x40000040 ;  /* 0x40000040000d7882 */ /* 0x000fe20000000000 */
[----:B------:R-:W-:Y:S01]  /*30a0*/  UMOV UR15, 0x40000040 ;  /* 0x40000040000f7882 */ /* 0x000fe20000000000 */
[----:B------:R-:W-:-:S02]  /*30b0*/  WARPGROUP.DEPBAR.LE gsb0, 0x0 ;  /* 0x00008000000079c5 */ /* 0x000fc40000010000 */
[----:B--2---:R-:W-:-:S06]  /*30c0*/  WARPGROUP.ARRIVE ;  /* 0x00000000000079c5 */ /* 0x004fcc0000000000 */
        /* <DEDUP_REMOVED lines=34> */
[----:B-1----:R-:W3:Y:S04]  /*32f0*/  LDL.LU.64 R214, [R1+0x168] ;  /* 0x0001680001d67983 */ /* 0x002ee80000300a00 */
[----:B------:R-:W3:Y:S04]  /*3300*/  LDL.LU.64 R212, [R1+0x160] ;  /* 0x0001600001d47983 */ /* 0x000ee80000300a00 */
        /* <DEDUP_REMOVED lines=11> */
[----:B------:R-:W3:Y:S01]  /*33c0*/  LDL.LU.64 R188, [R1+0x100] ;  /* 0x0001000001bc7983 */ /* 0x000ee20000300a00 */
[----:B------:R-:W-:Y:S01]  /*33d0*/  UIADD3 UR12, UR4, 0x206, URZ ;  /* 0x00000206040c7890 */ /* 0x000fe2000fffe03f */
[----:B------:R-:W-:Y:S01]  /*33e0*/  UMOV UR13, 0x40000040 ;  /* 0x40000040000d7882 */ /* 0x000fe20000000000 */
[----:B---3--:R-:W-:-:S07]  /*33f0*/  WARPGROUP.ARRIVE ;  /* 0x00000000000079c5 */ /* 0x008fce0000000000 */
[----:B------:R-:W-:Y:S01]  /*3400*/  HGMMA.64x128x16.F32.BF16 R152, gdesc[UR12], R152, gsb0 ;  /* 0x01e000000c9879f0 */ /* 0x000fe20008001898 */
[----:B------:R-:W-:Y:S01]  /*3410*/  UIADD3 UR12, UR4, 0x406, URZ ;  /* 0x00000406040c7890 */ /* 0x000fe2000fffe03f */
[----:B------:R-:W-:Y:S01]  /*3420*/  UMOV UR13, 0x40000040 ;  /* 0x40000040000d7882 */ /* 0x000fe20000000000 */
[----:B------:R-:W-:Y:S02]  /*3430*/  WARPGROUP.DEPBAR.LE gsb0, 0x0 ;  /* 0x00008000000079c5 */ /* 0x000fe40000010000 */
[----:B------:R-:W-:-:S07]  /*3440*/  WARPGROUP.ARRIVE ;  /* 0x00000000000079c5 */ /* 0x000fce0000000000 */
[----:B------:R-:W-:Y:S01]  /*3450*/  HGMMA.64x128x16.F32.BF16 R88, gdesc[UR12], R88, gsb0 ;  /* 0x01e000000c5879f0 */ /* 0x000fe20008001858 */
[----:B------:R-:W-:Y:S01]  /*3460*/  UIADD3 UR12, UR4, 0x606, URZ ;  /* 0x00000606040c7890 */ /* 0x000fe2000fffe03f */
[----:B------:R-:W-:Y:S02]  /*3470*/  UMOV UR13, 0x40000040 ;  /* 0x40000040000d7882 */ /* 0x000fe40000000000 */
[----:B------:R-:W-:Y:S01]  /*3480*/  UMOV UR4, 0x1 ;  /* 0x0000000100047882 */ /* 0x000fe20000000000 */
[----:B------:R-:W-:Y:S02]  /*3490*/  WARPGROUP.DEPBAR.LE gsb0, 0x0 ;  /* 0x00008000000079c5 */ /* 0x000fe40000010000 */
[----:B------:R-:W-:-:S06]  /*34a0*/  WARPGROUP.ARRIVE ;  /* 0x00000000000079c5 */ /* 0x000fcc0000000000 */
[----:B--2---:R-:W-:Y:S03]  /*34b0*/  HGMMA.64x128x16.F32.BF16 R24, gdesc[UR12], R24, gsb0 ;  /* 0x01e000000c1879f0 */ /* 0x004fe60008001818 */
[----:B------:R-:W-:Y:S02]  /*34c0*/  WARPGROUP.DEPBAR.LE gsb0, 0x0 ;  /* 0x00008000000079c5 */ /* 0x000fe40000010000 */
.L_x_10:
[----:B------:R-:W-:-:S04]  /*34d0*/  UISETP.LT.AND UP0, UPT, UR5, 0x1, UPT ;  /* 0x000000010500788c */ /* 0x000fc8000bf01270 */
[----:B------:R-:W-:-:S04]  /*34e0*/  USEL UR7, UR5, 0x1, UP0 ;  /* 0x0000000105077887 */ /* 0x000fc80008000000 */
[----:B------:R-:W-:-:S04]  /*34f0*/  UIADD3 UR7, UR5, -UR7, URZ ;  /* 0x8000000705077290 */ /* 0x000fc8000fffe03f */
[----:B------:R-:W-:-:S06]  /*3500*/  UISETP.GE.AND UP0, UPT, UR7, 0x1, UPT ;  /* 0x000000010700788c */ /* 0x000fcc000bf06270 */
[----:B------:R-:W-:-:S13]  /*3510*/  PLOP3.LUT P1, PT, PT, PT, UP0, 0x80, 0x0 ;  /* 0x000000000000781c */ /* 0x000fda0003f2f008 */
[----:B------:R-:W-:Y:S05]  /*3520*/  @!P1 BRA `(.L_x_13) ;  /* 0x0000002800a09947 */ /* 0x000fea0003800000 */
[----:B------:R-:W-:Y:S01]  /*3530*/  IMAD.MOV.U32 R3, RZ, RZ, RZ ;  /* 0x000000ffff037224 */ /* 0x000fe200078e00ff */
[----:B------:R-:W-:Y:S02]  /*3540*/  ULOP3.LUT UR23, UR6, 0x1, URZ, 0xfc, !UPT ;  /* 0x0000000106177892 */ /* 0x000fe4000f8efc3f */
[----:B------:R-:W-:Y:S01]  /*3550*/  UISETP.NE.U32.AND UP0, UPT, UR4, URZ, UPT ;  /* 0x0000003f0400728c */ /* 0x000fe2000bf05070 */
[----:B------:R-:W-:Y:S01]  /*3560*/  UMOV UR8, UR7 ;  /* 0x0000000700087c82 */ /* 0x000fe20008000000 */
[----:B------:R-:W-:-:S09]  /*3570*/  UMOV UR5, URZ ;  /* 0x0000003f00057c82 */ /* 0x000fd20008000000 */
.L_x_18:
[----:B------:R-:W-:-:S06]  /*3580*/  UISETP.NE.AND UP1, UPT, UR23, 0x3, UPT ;  /* 0x000000031700788c */ /* 0x000fcc000bf25270 */
[----:B------:R-:W-:-:S13]  /*3590*/  PLOP3.LUT P2, PT, PT, PT, UP1, 0x80, 0x0 ;  /* 0x000000000000781c */ /* 0x000fda0003f4f018 */
[----:B------:R-:W-:Y:S05]  /*35a0*/  @!P2 BRA `(.L_x_14) ;  /* 0x000000000004a947 */ /* 0x000fea0003800000 */
[----:B------:R-:W-:Y:S01]  /*35b0*/  BPT.TRAP 0x1 ;  /* 0x000000040000795c */ /* 0x000fe20000300000 */
.L_x_14:
[----:B------:R-:W1:Y:S01]  /*35c0*/  S2UR UR10, SR_CgaCtaId ;  /* 0x00000000000a79c3 */ /* 0x000e620000008800 */
[----:B------:R-:W-:Y:S01]  /*35d0*/  UMOV UR9, 0x400 ;  /* 0x0000040000097882 */ /* 0x000fe20000000000 */
[----:B------:R-:W-:Y:S01]  /*35e0*/  SHF.L.U32 R2, R3, 0x1f, RZ ;  /* 0x0000001f03027819 */ /* 0x000fe200000006ff */
[----:B-1----:R-:W-:-:S04]  /*35f0*/  ULEA UR9, UR10, UR9, 0x18 ;  /* 0x000000090a097291 */ /* 0x002fc8000f8ec03f */
[----:B------:R-:W-:-:S12]  /*3600*/  ULEA UR10, UR4, UR9, 0x3 ;  /* 0x00000009040a7291 */ /* 0x000fd8000f8e183f */
.L_x_15:
[----:B-1----:R-:W-:-:S04]  /*3610*/  IMAD.U32 R0, RZ, RZ, UR10 ;  /* 0x0000000aff007e24 */ /* 0x002fc8000f8e00ff */
[----:B------:R1:W2:Y:S03]  /*3620*/  SYNCS.PHASECHK.TRANS64.TRYWAIT P1, [R0+URZ+0x30000], R2 ;  /* 0x03000002000075a7 */ /* 0x0002a6000802017f */
[----:B--2---:R-:W-:Y:S05]  /*3630*/  @!P1 NANOSLEEP.SYNCS 0x989680 ;  /* 0x009896800000995d */ /* 0x004fea0003900000 */
[----:B------:R-:W2:Y:S02]  /*3640*/  @!P1 SYNCS.PHASECHK.TRANS64 P1, [R0+URZ+0x30000], R2 ;  /* 0x03000002000095a7 */ /* 0x000ea4000802007f */
[----:B--2---:R-:W-:Y:S05]  /*3650*/  @!P1 BRA `(.L_x_15) ;  /* 0xfffffffc00ec9947 */ /* 0x004fea000383ffff */
        /* <DEDUP_REMOVED lines=32> */
[----:B--2---:R-:W2:Y:S04]  /*3860*/  LDL.LU.64 R24, [R1] ;  /* 0x0000000001187983 */ /* 0x004ea80000300a00 */
        /* <DEDUP_REMOVED lines=31> */
[----:B------:R-:W-:-:S02]  /*3a60*/  UIADD3 UR12, UR9, 0x20000, URZ ;  /* 0x00020000090c7890 */ /* 0x000fc4000fffe03f */
[----:B------:R-:W-:Y:S01]  /*3a70*/  USHF.R.U32.HI UR10, URZ, 0x4, UR9 ;  /* 0x000000043f0a7899 */ /* 0x000fe20008011609 */
[----:B------:R3:W-:Y:S01]  /*3a80*/  STL [R1+0x170], R3 ;  /* 0x0001700301007387 */ /* 0x0007e20000100800 */
[----:B------:R-:W-:Y:S02]  /*3a90*/  USHF.R.U32.HI UR12, URZ, 0x4, UR12 ;  /* 0x000000043f0c7899 */ /* 0x000fe4000801160c */
[----:B------:R-:W-:Y:S02]  /*3aa0*/  ULOP3.LUT UR10, UR10, 0x3fff, URZ, 0xc0, !UPT ;  /* 0x00003fff0a0a7892 */ /* 0x000fe4000f8ec03f */
[----:B------:R-:W-:Y:S02]  /*3ab0*/  ULOP3.LUT UR12, UR12, 0x3fff, URZ, 0xc0, !UPT ;  /* 0x00003fff0c0c7892 */ /* 0x000fe4000f8ec03f */
[----:B------:R-:W-:Y:S02]  /*3ac0*/  ULOP3.LUT UR10, UR10, 0x10000, URZ, 0xfc, !UPT ;  /* 0x000100000a0a7892 */ /* 0x000fe4000f8efc3f */
[----:B------:R-:W-:-:S02]  /*3ad0*/  ULOP3.LUT UR12, UR12, 0x10000, URZ, 0xfc, !UPT ;  /* 0x000100000c0c7892 */ /* 0x000fc4000f8efc3f */
[----:B------:R-:W-:Y:S02]  /*3ae0*/  ULEA UR10, UR4, UR10, 0xb ;  /* 0x0000000a040a7291 */ /* 0x000fe4000f8e583f */
[----:B------:R-:W-:Y:S01]  /*3af0*/  ULEA UR12, UR4, UR12, 0xa ;  /* 0x0000000c040c7291 */ /* 0x000fe2000f8e503f */
[----:B------:R-:W-:Y:S01]  /*3b00*/  UMOV UR17, 0x40000040 ;  /* 0x4000004000117882 */ /* 0x000fe20000000000 */
[----:B------:R-:W-:-:S03]  /*3b10*/  UMOV UR19, 0x40000040 ;  /* 0x4000004000137882 */ /* 0x000fc60000000000 */
[----:B------:R-:W-:Y:S02]  /*3b20*/  UMOV UR16, UR10 ;  /* 0x0000000a00107c82 */ /* 0x000fe40008000000 */
[----:B------:R-:W-:Y:S01]  /*3b30*/  UMOV UR18, UR12 ;  /* 0x0000000c00127c82 */ /* 0x000fe20008000000 */
[----:B--2---:R-:W-:-:S06]  /*3b40*/  WARPGROUP.ARRIVE ;  /* 0x00000000000079c5 */ /* 0x004fcc0000000000 */
[----:B------:R-:W-:Y:S01]  /*3b50*/  HGMMA.64x128x16.F32.BF16 R24, gdesc[UR16], R24, UP0, gsb0 ;  /* 0x01e00000101879f0 */ /* 0x000fe2000b801818 */
[----:B------:R-:W-:Y:S01]  /*3b60*/  UIADD3 UR16, UR10, 0x200, URZ ;  /* 0x000002000a107890 */ /* 0x000fe2000fffe03f */
[----:B------:R-:W-:Y:S01]  /*3b70*/  UMOV UR17, 0x40000040 ;  /* 0x4000004000117882 */ /* 0x000fe20000000000 */
[----:B------:R-:W-:Y:S02]  /*3b80*/  WARPGROUP.DEPBAR.LE gsb0, 0x0 ;  /* 0x00008000000079c5 */ /* 0x000fe40000010000 */
[----:B------:R-:W-:Y:S01]  /*3b90*/  STL.64 [R1], R24 ;  /* 0x0000001801007387 */ /* 0x000fe20000100a00 */
[----:B-1----:R-:W-:Y:S01]  /*3ba0*/  IMAD.MOV.U32 R2, RZ, RZ, R86 ;  /* 0x000000ffff027224 */ /* 0x002fe200078e0056 */
[----:B------:R-:W-:Y:S01]  /*3bb0*/  MOV R6, R82 ;  /* 0x0000005200067202 */ /* 0x000fe20000000f00 */
[----:B------:R-:W-:Y:S01]  /*3bc0*/  IMAD.MOV.U32 R0, RZ, RZ, R87 ;  /* 0x000000ffff007224 */ /* 0x000fe200078e0057 */
[----:B------:R1:W-:Y:S01]  /*3bd0*/  STL.64 [R1+0x8], R26 ;  /* 0x0000081a01007387 */ /* 0x0003e20000100a00 */
[----:B------:R-:W-:Y:S01]  /*3be0*/  IMAD.MOV.U32 R4, RZ, RZ, R84 ;  /* 0x000000ffff047224 */ /* 0x000fe200078e0054 */
[----:B------:R-:W-:Y:S01]  /*3bf0*/  MOV R12, R76 ;  /* 0x0000004c000c7202 */ /* 0x000fe20000000f00 */
[----:B---3--:R-:W-:Y:S01]  /*3c00*/  IMAD.MOV.U32 R3, RZ, RZ, R85 ;  /* 0x000000ffff037224 */ /* 0x008fe200078e0055 */
        /* <DEDUP_REMOVED lines=14> */
[----:B------:R-:W-:Y:S01]  /*3cf0*/  WARPGROUP.ARRIVE ;  /* 0x00000000000079c5 */ /* 0x000fe20000000000 */
        /* <DEDUP_REMOVED lines=11> */
[----:B------:R-:W-:Y:S01]  /*3db0*/  HGMMA.64x128x16.F32.BF16 R152, gdesc[UR16], R152, UP0, gsb0 ;  /* 0x01e00000109879f0 */ /* 0x000fe2000b801898 */
        /* <DEDUP_REMOVED lines=61> */
[----:B------:R-:W-:-:S03]  /*4190*/  WARPGROUP.DEPBAR.LE gsb0, 0x0 ;  /* 0x00008000000079c5 */ /* 0x000fc60000010000 */
        /* <DEDUP_REMOVED lines=14> */
[----:B-1----:R-:W3:Y:S04]  /*4280*/  LDL.LU R188, [R1] ;  /* 0x0000000001bc7983 */ /* 0x002ee80000300800 */
[----:B------:R-:W3:Y:S04]  /*4290*/  LDL.LU R189, [R1+0x4] ;  /* 0x0000040001bd7983 */ /* 0x000ee80000300800 */
[----:B------:R-:W3:Y:S04]  /*42a0*/  LDL.LU R190, [R1+0x8] ;  /* 0x0000080001be7983 */ /* 0x000ee80000300800 */
[----:B------:R-:W3:Y:S01]  /*42b0*/  LDL.LU R191, [R1+0xc] ;  /* 0x00000c0001bf7983 */ /* 0x000ee20000300800 */
[----:B------:R-:W-:Y:S01]  /*42c0*/  UIADD3 UR16, UR10, 0x400, URZ ;  /* 0x000004000a107890 */ /* 0x000fe2000fffe03f */
[----:B------:R-:W-:Y:S01]  /*42d0*/  WARPGROUP.ARRIVE ;  /* 0x00000000000079c5 */ /* 0x000fe20000000000 */
[----:B------:R-:W-:-:S07]  /*42e0*/  UMOV UR17, 0x40000040 ;  /* 0x4000004000117882 */ /* 0x000fce0000000000 */
[----:B------:R-:W-:Y:S01]  /*42f0*/  HGMMA.64x128x16.F32.BF16 R88, gdesc[UR16], R88, UP0, gsb0 ;  /* 0x01e00000105879f0 */ /* 0x000fe2000b801858 */
[----:B------:R-:W-:Y:S01]  /*4300*/  UIADD3 UR16, UR10, 0x600, URZ ;  /* 0x000006000a107890 */ /* 0x000fe2000fffe03f */
        /* <DEDUP_REMOVED lines=17> */
[----:B------:R-:W-:Y:S01]  /*4420*/  IMAD.MOV.U32 R205, RZ, RZ, R239 ;  /* 0x000000ffffcd7224 */ /* 0x000fe200078e00ef */
[----:B------:R-:W-:Y:S02]  /*4430*/  WARPGROUP.DEPBAR.LE gsb0, 0x0 ;  /* 0x00008000000079c5 */ /* 0x000fe40000010000 */
[----:B--2---:R-:W-:-:S06]  /*4440*/  WARPGROUP.ARRIVE ;  /* 0x00000000000079c5 */ /* 0x004fcc0000000000 */
[----:B------:R-:W-:Y:S01]  /*4450*/  HGMMA.64x128x16.F32.BF16 R24, gdesc[UR16], R24, UP0, gsb0 ;  /* 0x01e00000101879f0 */ /* 0x000fe2000b801818 */
        /* <DEDUP_REMOVED lines=35> */
[----:B---3--:R-:W-:-:S06]  /*4690*/  WARPGROUP.ARRIVE ;  /* 0x00000000000079c5 */ /* 0x008fcc0000000000 */
        /* <DEDUP_REMOVED lines=135> */
[----:B------:R-:W-:Y:S02]  /*4f10*/  IMAD.MOV.U32 R2, RZ, RZ, R214 ;  /* 0x000000ffff027224 */ /* 0x000fe400078e00d6 */
[----:B------:R-:W-:Y:S01]  /*4f20*/  IMAD.MOV.U32 R0, RZ, RZ, R215 ;  /* 0x000000ffff007224 */ /* 0x000fe200078e00d7 */
[----:B------:R1:W-:Y:S01]  /*4f30*/  STL.64 [R1+0x8], R154 ;  /* 0x0000089a01007387 */ /* 0x0003e20000100a00 */
[----:B------:R-:W-:Y:S01]  /*4f40*/  IMAD.MOV.U32 R5, RZ, RZ, R212 ;  /* 0x000000ffff057224 */ /* 0x000fe200078e00d4 */
[----:B------:R-:W-:Y:S01]  /*4f50*/  MOV R6, R211 ;  /* 0x000000d300067202 */ /* 0x000fe20000000f00 */
[----:B------:R-:W-:Y:S01]  /*4f60*/  IMAD.MOV.U32 R4, RZ, RZ, R213 ;  /* 0x000000ffff047224 */ /* 0x000fe200078e00d5 */
[----:B------:R-:W2:Y:S01]  /*4f70*/  LDL.LU.64 R214, [R1+0x270] ;  /* 0x0002700001d67983 */ /* 0x000ea20000300a00 */
[----:B------:R-:W-:-:S02]  /*4f80*/  IMAD.MOV.U32 R7, RZ, RZ, R210 ;  /* 0x000000ffff077224 */ /* 0x000fc400078e00d2 */
[----:B------:R-:W-:Y:S01]  /*4f90*/  IMAD.MOV.U32 R9, RZ, RZ, R208 ;  /* 0x000000ffff097224 */ /* 0x000fe200078e00d0 */
[----:B------:R-:W2:Y:S01]  /*4fa0*/  LDL.LU.64 R212, [R1+0x268] ;  /* 0x0002680001d47983 */ /* 0x000ea20000300a00 */
[----:B------:R-:W-:Y:S01]  /*4fb0*/  IMAD.MOV.U32 R8, RZ, RZ, R209 ;  /* 0x000000ffff087224 */ /* 0x000fe200078e00d1 */
[----:B------:R-:W-:Y:S01]  /*4fc0*/  MOV R12, R205 ;  /* 0x000000cd000c7202 */ /* 0x000fe20000000f00 */
        /* <DEDUP_REMOVED lines=12> */
[----:B------:R-:W-:-:S03]  /*5090*/  IMAD.MOV.U32 R19, RZ, RZ, R198 ;  /* 0x000000ffff137224 */ /* 0x000fc600078e00c6 */
[----:B------:R-:W2:Y:S01]  /*50a0*/  LDL.LU.64 R202, [R1+0x240] ;  /* 0x0002400001ca7983 */ /* 0x000ea20000300a00 */
[----:B------:R-:W-:Y:S02]  /*50b0*/  IMAD.MOV.U32 R21, RZ, RZ, R196 ;  /* 0x000000ffff157224 */ /* 0x000fe400078e00c4 */
        /* <DEDUP_REMOVED lines=113> */
[----:B------:R-:W-:Y:S02]  /*57d0*/  WARPGROUP.DEPBAR.LE gsb0, 0x0 ;  /* 0x00008000000079c5 */ /* 0x000fe40000010000 */
[----:B------:R-:W-:-:S06]  /*57e0*/  WARPGROUP.ARRIVE ;  /* 0x00000000000079c5 */ /* 0x000fcc0000000000 */
[----:B------:R-:W-:Y:S01]  /*57f0*/  HGMMA.64x128x16.F32.BF16 R24, gdesc[UR16], R24, gsb0 ;  /* 0x01e00000101879f0 */ /* 0x000fe20008001818 */
        /* <DEDUP_REMOVED lines=22> */
[----:B------:R-:W-:Y:S01]  /*5960*/  IMAD.MOV.U32 R251, RZ, RZ, R0 ;  /* 0x000000fffffb7224 */ /* 0x000fe200078e0000 */
[----:B------:R-:W-:Y:S01]  /*5970*/  UIADD3 UR14, UR10, 0x6, URZ ;  /* 0x000000060a0e7890 */ /* 0x000fe2000fffe03f */
[----:B------:R-:W-:Y:S01]  /*5980*/  IMAD.MOV.U32 R232, RZ, RZ, R21 ;  /* 0x000000ffffe87224 */ /* 0x000fe200078e0015 */
[----:B------:R-:W-:Y:S01]  /*5990*/  UIADD3 UR16, UR12, 0x6, URZ ;  /* 0x000000060c107890 */ /* 0x000fe2000fffe03f */
[----:B------:R-:W-:Y:S01]  /*59a0*/  IMAD.MOV.U32 R233, RZ, RZ, R20 ;  /* 0x000000ffffe97224 */ /* 0x000fe200078e0014 */
[----:B------:R-:W-:Y:S01]  /*59b0*/  UMOV UR13, 0x40000040 ;  /* 0x40000040000d7882 */ /* 0x000fe20000000000 */
[----:B------:R-:W-:Y:S01]  /*59c0*/  IMAD.MOV.U32 R236, RZ, RZ, R17 ;  /* 0x000000ffffec7224 */ /* 0x000fe200078e0011 */
[----:B------:R-:W-:Y:S01]  /*59d0*/  UMOV UR15, 0x40000040 ;  /* 0x40000040000f7882 */ /* 0x000fe20000000000 */
[----:B------:R-:W-:-:S02]  /*59e0*/  IMAD.MOV.U32 R237, RZ, RZ, R16 ;  /* 0x000000ffffed7224 */ /* 0x000fc400078e0010 */
[----:B------:R-:W-:Y:S01]  /*59f0*/  IMAD.MOV.U32 R238, RZ, RZ, R15 ;  /* 0x000000ffffee7224 */ /* 0x000fe200078e000f */
[----:B------:R-:W-:Y:S01]  /*5a00*/  UMOV UR12, UR14 ;  /* 0x0000000e000c7c82 */ /* 0x000fe20008000000 */
[----:B------:R-:W-:Y:S01]  /*5a10*/  UMOV UR14, UR16 ;  /* 0x00000010000e7c82 */ /* 0x000fe20008000000 */
[----:B------:R1:W5:Y:S01]  /*5a20*/  LDL.LU R3, [R1+0x170] ;  /* 0x0001700001037983 */ /* 0x0003620000300800 */
[----:B------:R-:W-:Y:S02]  /*5a30*/  WARPGROUP.DEPBAR.LE gsb0, 0x0 ;  /* 0x00008000000079c5 */ /* 0x000fe40000010000 */
        /* <DEDUP_REMOVED lines=35> */
[----:B--2---:R-:W2:Y:S04]  /*5c70*/  LDL.LU.64 R214, [R1+0x168] ;  /* 0x0001680001d67983 */ /* 0x004ea80000300a00 */
        /* <DEDUP_REMOVED lines=20> */
[----:B------:R-:W-:-:S07]  /*5dc0*/  WARPGROUP.ARRIVE ;  /* 0x00000000000079c5 */ /* 0x000fce0000000000 */
[----:B------:R-:W-:Y:S01]  /*5dd0*/  HGMMA.64x128x16.F32.BF16 R88, gdesc[UR12], R88, gsb0 ;  /* 0x01e000000c5879f0 */ /* 0x000fe20008001858 */
[----:B------:R-:W-:Y:S01]  /*5de0*/  UIADD3 UR12, UR10, 0x606, URZ ;  /* 0x000006060a0c7890 */ /* 0x000fe2000fffe03f */
[----:B------:R-:W-:Y:S01]  /*5df0*/  UMOV UR13, 0x40000040 ;  /* 0x40000040000d7882 */ /* 0x000fe20000000000 */
[----:B------:R-:W-:Y:S02]  /*5e00*/  WARPGROUP.DEPBAR.LE gsb0, 0x0 ;  /* 0x00008000000079c5 */ /* 0x000fe40000010000 */
[----:B------:R-:W-:-:S07]  /*5e10*/  WARPGROUP.ARRIVE ;  /* 0x00000000000079c5 */ /* 0x000fce0000000000 */
[----:B------:R-:W-:Y:S03]  /*5e20*/  HGMMA.64x128x16.F32.BF16 R24, gdesc[UR12], R24, gsb0 ;  /* 0x01e000000c1879f0 */ /* 0x000fe60008001818 */
[----:B------:R-:W-:Y:S02]  /*5e30*/  WARPGROUP.DEPBAR.LE gsb0, 0x0 ;  /* 0x00008000000079c5 */ /* 0x000fe40000010000 */
[----:B-1----:R-:W-:Y:S05]  /*5e40*/  @!P2 BRA `(.L_x_16) ;  /* 0x000000000004a947 */ /* 0x002fea0003800000 */
[----:B------:R-:W-:Y:S01]  /*5e50*/  BPT.TRAP 0x1 ;  /* 0x000000040000795c */ /* 0x000fe20000300000 */
.L_x_16:
[----:B------:R-:W-:Y:S02]  /*5e60*/  UISETP.GT.U32.AND UP0, UPT, UR6, 0x1, UPT ;  /* 0x000000010600788c */ /* 0x000fe4000bf04070 */
[----:B------:R-:W-:-:S04]  /*5e70*/  ULEA UR9, UR5, UR9, 0x3 ;  /* 0x0000000905097291 */ /* 0x000fc8000f8e183f */
[----:B------:R-:W-:Y:S01]  /*5e80*/  UIADD3 UR9, UR9, 0x30020, URZ ;  /* 0x0003002009097890 */ /* 0x000fe2000fffe03f */
[----:B------:R-:W-:-:S03]  /*5e90*/  PLOP3.LUT P1, PT, PT, PT, UP0, 0x80, 0x0 ;  /* 0x000000000000781c */ /* 0x000fc60003f2f008 */
[----:B------:R-:W-:-:S09]  /*5ea0*/  UPRMT UR9, URZ, 0x654, UR9 ;  /* 0x000006543f097896 */ /* 0x000fd20008000009 */
[----:B------:R-:W-:Y:S01]  /*5eb0*/  SYNCS.ARRIVE.TRANS64.RED.A1T0 RZ, [UR9], RZ ;  /* 0x000000ffffff79a7 */ /* 0x000fe20008100409 */
[----:B------:R-:W-:Y:S05]  /*5ec0*/  @P1 BRA `(.L_x_17) ;  /* 0x0000000000041947 */ /* 0x000fea0003800000 */
[----:B------:R-:W-:Y:S01]  /*5ed0*/  BPT.TRAP 0x1 ;  /* 0x000000040000795c */ /* 0x000fe20000300000 */
.L_x_17:
[----:B------:R-:W-:Y:S02]  /*5ee0*/  UISETP.GT.AND UP2, UPT, UR8, 0x1, UPT ;  /* 0x000000010800788c */ /* 0x000fe4000bf44270 */
[----:B------:R-:W-:Y:S02]  /*5ef0*/  UIADD3 UR4, UR4, 0x1, URZ ;  /* 0x0000000104047890 */ /* 0x000fe4000fffe03f */
[----:B------:R-:W-:Y:S02]  /*5f00*/  UIADD3 UR5, UR5, 0x1, URZ ;  /* 0x0000000105057890 */ /* 0x000fe4000fffe03f */
[----:B------:R-:W-:Y:S01]  /*5f10*/  PLOP3.LUT P1, PT, PT, PT, UP2, 0x80, 0x0 ;  /* 0x000000000000781c */ /* 0x000fe20003f2f028 */
[----:B------:R-:W-:Y:S02]  /*5f20*/  UISETP.NE.AND UP0, UPT, UR4, 0x4, UPT ;  /* 0x000000040400788c */ /* 0x000fe4000bf05270 */
[----:B------:R-:W-:Y:S02]  /*5f30*/  UISETP.NE.AND UP1, UPT, UR5, 0x4, UPT ;  /* 0x000000040500788c */ /* 0x000fe4000bf25270 */
[----:B------:R-:W-:-:S02]  /*5f40*/  USEL UR9, URZ, 0x1, UP0 ;  /* 0x000000013f097887 */ /* 0x000fc40008000000 */
[----:B------:R-:W-:Y:S02]  /*5f50*/  USEL UR4, UR4, URZ, UP0 ;  /* 0x0000003f04047287 */ /* 0x000fe40008000000 */
[----:B------:R-:W-:Y:S02]  /*5f60*/  UIADD3 UR8, UR8, -0x1, URZ ;  /* 0xffffffff08087890 */ /* 0x000fe4000fffe03f */
[----:B------:R-:W-:Y:S01]  /*5f70*/  USEL UR5, UR5, URZ, UP1 ;  /* 0x0000003f05057287 */ /* 0x000fe20008800000 */
[----:B-----5:R-:W-:Y:S01]  /*5f80*/  LOP3.LUT R3, R3, UR9, RZ, 0x3c, !PT ;  /* 0x0000000903037c12 */ /* 0x020fe2000f8e3cff */
[----:B------:R-:W-:Y:S01]  /*5f90*/  UPLOP3.LUT UP0, UPT, UPT, UPT, UPT, 0x80, 0x0 ;  /* 0x000000000000789c */ /* 0x000fe20003f0f070 */
[----:B------:R-:W-:Y:S10]  /*5fa0*/  @P1 BRA `(.L_x_18) ;  /* 0xffffffd400741947 */ /* 0x000ff4000383ffff */
.L_x_13:
[----:B------:R-:W-:Y:S05]  /*5fb0*/  @!P0 BRA `(.L_x_19) ;  /* 0x0000000000448947 */ /* 0x000fea0003800000 */
[----:B------:R-:W-:-:S04]  /*5fc0*/  ULOP3.LUT UR4, UR6, 0x1, URZ, 0xfc, !UPT ;  /* 0x0000000106047892 */ /* 0x000fc8000f8efc3f */
[----:B------:R-:W-:-:S06]  /*5fd0*/  UISETP.NE.AND UP0, UPT, UR4, 0x3, UPT ;  /* 0x000000030400788c */ /* 0x000fcc000bf05270 */
[----:B------:R-:W-:-:S13]  /*5fe0*/  PLOP3.LUT P0, PT, PT, PT, UP0, 0x80, 0x0 ;  /* 0x000000000000781c */ /* 0x000fda0003f0f008 */
[----:B------:R-:W-:Y:S05]  /*5ff0*/  @!P0 BRA `(.L_x_20) ;  /* 0x0000000000048947 */ /* 0x000fea0003800000 */
[----:B------:R-:W-:Y:S01]  /*6000*/  BPT.TRAP 0x1 ;  /* 0x000000040000795c */ /* 0x000fe20000300000 */
.L_x_20:
[----:B------:R-:W1:Y:S01]  /*6010*/  S2UR UR8, SR_CgaCtaId ;  /* 0x00000000000879c3 */ /* 0x000e620000008800 */
[----:B------:R-:W-:Y:S01]  /*6020*/  USHF.L.U32 UR4, UR7, 0x3, URZ ;  /* 0x0000000307047899 */ /* 0x000fe2000800063f */
[----:B------:R-:W-:Y:S01]  /*6030*/  UMOV UR5, 0x400 ;  /* 0x0000040000057882 */ /* 0x000fe20000000000 */
[----:B------:R-:W-:Y:S02]  /*6040*/  UISETP.GT.U32.AND UP0, UPT, UR6, 0x1, UPT ;  /* 0x000000010600788c */ /* 0x000fe4000bf04070 */
[----:B------:R-:W-:-:S04]  /*6050*/  ULOP3.LUT UR4, UR4, 0x18, URZ, 0xc0, !UPT ;  /* 0x0000001804047892 */ /* 0x000fc8000f8ec03f */
[----:B------:R-:W-:Y:S01]  /*6060*/  PLOP3.LUT P0, PT, PT, PT, UP0, 0x80, 0x0 ;  /* 0x000000000000781c */ /* 0x000fe20003f0f008 */
[----:B-1----:R-:W-:-:S04]  /*6070*/  ULEA UR5, UR8, UR5, 0x18 ;  /* 0x0000000508057291 */ /* 0x002fc8000f8ec03f */
[----:B------:R-:W-:-:S04]  /*6080*/  UIADD3 UR4, UR5, 0x30020, UR4 ;  /* 0x0003002005047890 */ /* 0x000fc8000fffe004 */
[----:B------:R-:W-:-:S09]  /*6090*/  UPRMT UR4, URZ, 0x654, UR4 ;  /* 0x000006543f047896 */ /* 0x000fd20008000004 */
[----:B------:R-:W-:Y:S01]  /*60a0*/  SYNCS.ARRIVE.TRANS64.RED.A1T0 RZ, [UR4], RZ ;  /* 0x000000ffffff79a7 */ /* 0x000fe20008100404 */
[----:B------:R-:W-:Y:S05]  /*60b0*/  @P0 BRA `(.L_x_19) ;  /* 0x0000000000040947 */ /* 0x000fea0003800000 */
[----:B------:R-:W-:Y:S01]  /*60c0*/  BPT.TRAP 0x1 ;  /* 0x000000040000795c */ /* 0x000fe20000300000 */
.L_x_19:
[----:B------:R-:W1:Y:S01]  /*60d0*/  S2R R2, SR_TID.X ;  /* 0x0000000000027919 */ /* 0x000e620000002100 */
[----:B------:R-:W-:Y:S01]  /*60e0*/  ULDC.64 UR4, c[0x0][0x280] ;  /* 0x0000a00000047ab9 */ /* 0x000fe20000000a00 */
[----:B------:R-:W2:Y:S01]  /*60f0*/  S2R R4, SR_CTAID.Y ;  /* 0x0000000000047919 */ /* 0x000ea20000002600 */
[----:B------:R-:W3:Y:S01]  /*6100*/  S2R R5, SR_CTAID.X ;  /* 0x0000000000057919 */ /* 0x000ee20000002500 */
[----:B-1----:R-:W-:-:S04]  /*6110*/  SHF.R.S32.HI R0, RZ, 0x1f, R2 ;  /* 0x0000001fff007819 */ /* 0x002fc80000011402 */
[----:B------:R-:W-:Y:S01]  /*6120*/  LEA.HI R0, R0, R2, RZ, 0x7 ;  /* 0x0000000200007211 */ /* 0x000fe200078f38ff */
[----:B--2---:R-:W-:-:S03]  /*6130*/  IMAD.SHL.U32 R4, R4, 0x80, RZ ;  /* 0x0000008004047824 */ /* 0x004fc600078e00ff */
[----:B------:R-:W-:Y:S02]  /*6140*/  LOP3.LUT R0, R0, 0xffffff80, RZ, 0xc0, !PT ;  /* 0xffffff8000007812 */ /* 0x000fe400078ec0ff */
[----:B------:R-:W-:-:S03]  /*6150*/  ISETP.GE.AND P0, PT, R4, UR5, PT ;  /* 0x0000000504007c0c */ /* 0x000fc6000bf06270 */
[----:B------:R-:W-:-:S05]  /*6160*/  IMAD.IADD R0, R2, 0x1, -R0 ;  /* 0x0000000102007824 */ /* 0x000fca00078e0a00 */
[----:B------:R-:W-:-:S04]  /*6170*/  SHF.R.S32.HI R3, RZ, 0x1f, R0 ;  /* 0x0000001fff037819 */ /* 0x000fc80000011400 */
[CC--:B------:R-:W-:Y:S02]  /*6180*/  LEA.HI R2, R3.reuse, R0.reuse, RZ, 0x2 ;  /* 0x0000000003027211 */ /* 0x0c0fe400078f10ff */
[----:B------:R-:W-:Y:S02]  /*6190*/  LEA.HI R3, R3, R0, RZ, 0x5 ;  /* 0x0000000003037211 */ /* 0x000fe400078f28ff */
[--C-:B------:R-:W-:Y:S02]  /*61a0*/  SHF.R.S32.HI R14, RZ, 0x2, R2.reuse ;  /* 0x00000002ff0e7819 */ /* 0x100fe40000011402 */
[----:B------:R-:W-:Y:S02]  /*61b0*/  SHF.R.S32.HI R15, RZ, 0x1f, R2 ;  /* 0x0000001fff0f7819 */ /* 0x000fe40000011402 */
[----:B------:R-:W-:Y:S02]  /*61c0*/  LOP3.LUT R2, R2, 0x7ffffffc, RZ, 0xc0, !PT ;  /* 0x7ffffffc02027812 */ /* 0x000fe400078ec0ff */
[----:B------:R-:W-:-:S03]  /*61d0*/  LEA.HI R15, R15, R14, RZ, 0x3 ;  /* 0x0000000e0f0f7211 */ /* 0x000fc600078f18ff */
[----:B------:R-:W-:Y:S01]  /*61e0*/  IMAD.IADD R2, R0, 0x1, -R2 ;  /* 0x0000000100027824 */ /* 0x000fe200078e0a02 */
[----:B------:R-:W-:-:S04]  /*61f0*/  LOP3.LUT R15, R15, 0xfffffff8, RZ, 0xc0, !PT ;  /* 0xfffffff80f0f7812 */ /* 0x000fc800078ec0ff */
[----:B------:R-:W-:Y:S01]  /*6200*/  SHF.L.U32 R0, R2, 0x1, RZ ;  /* 0x0000000102007819 */ /* 0x000fe200000006ff */
[----:B------:R-:W-:-:S03]  /*6210*/  IMAD.IADD R14, R14, 0x1, -R15 ;  /* 0x000000010e0e7824 */ /* 0x000fc600078e0a0f */
[----:B------:R-:W-:Y:S02]  /*6220*/  SHF.R.S32.HI R2, RZ, 0x1f, R0 ;  /* 0x0000001fff027819 */ /* 0x000fe40000011400 */
[----:B------:R-:W-:Y:S02]  /*6230*/  IADD3 R10, P1, R4, R0, RZ ;  /* 0x00000000040a7210 */ /* 0x000fe40007f3e0ff */
[----:B------:R-:W-:Y:S02]  /*6240*/  IADD3 R0, -R0, UR5, -R4 ;  /* 0x0000000500007c10 */ /* 0x000fe4000fffe904 */
[----:B------:R-:W-:Y:S01]  /*6250*/  LEA.HI.X.SX32 R11, R4, R2, 0x1, P1 ;  /* 0x00000002040b7211 */ /* 0x000fe200008f0eff */
[----:B---3--:R-:W-:Y:S01]  /*6260*/  IMAD.SHL.U32 R4, R5, 0x100, RZ ;  /* 0x0000010005047824 */ /* 0x008fe200078e00ff */
[----:B------:R-:W-:Y:S02]  /*6270*/  SHF.R.S32.HI R15, RZ, 0x1f, R14 ;  /* 0x0000001fff0f7819 */ /* 0x000fe4000001140e */
[----:B------:R-:W-:-:S02]  /*6280*/  SHF.R.S32.HI R2, RZ, 0x5, R3 ;  /* 0x00000005ff027819 */ /* 0x000fc40000011403 */
[----:B------:R-:W-:Y:S01]  /*6290*/  ISETP.GE.OR P0, PT, R4, UR4, P0 ;  /* 0x0000000404007c0c */ /* 0x000fe20008706670 */
[----:B------:R-:W-:-:S04]  /*62a0*/  IMAD.WIDE R12, R5, 0x100, R14 ;  /* 0x00000100050c7825 */ /* 0x000fc800078e020e */
[----:B------:R-:W-:-:S04]  /*62b0*/  IMAD.WIDE R12, R2, 0x10, R12 ;  /* 0x00000010020c7825 */ /* 0x000fc800078e020c */
[----:B------:R-:W-:-:S05]  /*62c0*/  IMAD R2, R2, -0x10, -R4 ;  /* 0xfffffff002027824 */ /* 0x000fca00078e0a04 */
[----:B------:R-:W-:Y:S01]  /*62d0*/  IADD3 R14, R2, UR4, -R14 ;  /* 0x00000004020e7c10 */ /* 0x000fe2000fffe80e */
[----:B------:R-:W-:Y:S06]  /*62e0*/  @P0 EXIT ;  /* 0x000000000000094d */ /* 0x000fec0003800000 */
[----:B------:R-:W-:Y:S01]  /*62f0*/  FSETP.NEU.AND P2, PT, RZ, UR22, PT ;  /* 0x00000016ff007c0b */ /* 0x000fe2000bf4d000 */
[----:B------:R-:W-:Y:S01]  /*6300*/  ULDC.64 UR14, c[0x0][0x5d0] ;  /* 0x00017400000e7ab9 */ /* 0x000fe20000000a00 */
[----:B------:R-:W-:Y:S01]  /*6310*/  ISETP.GT.AND P0, PT, R14, RZ, PT ;  /* 0x000000ff0e00720c */ /* 0x000fe20003f04270 */
[----:B------:R-:W-:Y:S01]  /*6320*/  IMAD R2, R13, UR14, RZ ;  /* 0x0000000e0d027c24 */ /* 0x000fe2000f8e02ff */
[----:B------:R-:W-:Y:S02]  /*6330*/  USHF.L.U64.HI UR5, UR14, 0x3, UR15 ;  /* 0x000000030e057899 */ /* 0x000fe4000801020f */
[----:B------:R-:W-:Y:S01]  /*6340*/  IMAD.WIDE.U32 R4, R12, UR14, R10 ;  /* 0x0000000e0c047c25 */ /* 0x000fe2000f8e000a */
[----:B------:R-:W-:Y:S01]  /*6350*/  USHF.L.U32 UR4, UR14, 0x3, URZ ;  /* 0x000000030e047899 */ /* 0x000fe2000800063f */
[----:B------:R-:W-:Y:S02]  /*6360*/  ISETP.GT.AND P1, PT, R0, RZ, P0 ;  /* 0x000000ff0000720c */ /* 0x000fe40000724270 */
[----:B------:R-:W-:-:S04]  /*6370*/  IMAD R2, R12, UR15, R2 ;  /* 0x0000000f0c027c24 */ /* 0x000fc8000f8e0202 */
[----:B------:R-:W-:Y:S01]  /*6380*/  IMAD.IADD R3, R5, 0x1, R2 ;  /* 0x0000000105037824 */ /* 0x000fe200078e0202 */
[----:B------:R-:W-:Y:S06]  /*6390*/  @!P2 BRA `(.L_x_21) ;  /* 0x000000b000c0a947 */ /* 0x000fec0003800000 */
[----:B------:R-:W-:Y:S01]  /*63a0*/  ULDC.64 UR6, c[0x0][0x5c8] ;  /* 0x0001720000067ab9 */ /* 0x000fe20000000a00 */
[----:B------:R-:W-:Y:S01]  /*63b0*/  ULDC.64 UR16, c[0x0][0x5b0] ;  /* 0x00016c0000107ab9 */ /* 0x000fe20000000a00 */
[C---:B------:R-:W-:Y:S01]  /*63c0*/  LEA R2, P2, R4.reuse, UR6, 0x1 ;  /* 0x0000000604027c11 */ /* 0x040fe2000f8408ff */
[----:B------:R-:W-:Y:S01]  /*63d0*/  IMAD R6, R13, UR16, RZ ;  /* 0x000000100d067c24 */ /* 0x000fe2000f8e02ff */
[----:B------:R-:W-:Y:S01]  /*63e0*/  ULDC.64 UR18, c[0x0][0x5a8] ;  /* 0x00016a0000127ab9 */ /* 0x000fe20000000a00 */
[----:B------:R-:W2:Y:S01]  /*63f0*/  LDL.LU R7, [R1] ;  /* 0x0000000001077983 */ /* 0x000ea20000300800 */
[----:B------:R-:W-:Y:S01]  /*6400*/  LEA.HI.X R3, R4, UR7, R3, 0x1, P2 ;  /* 0x0000000704037c11 */ /* 0x000fe200090f0c03 */
[C---:B------:R-:W-:Y:S02]  /*6410*/  IMAD R6, R12.reuse, UR17, R6 ;  /* 0x000000110c067c24 */ /* 0x040fe4000f8e0206 */
[----:B------:R-:W-:-:S04]  /*6420*/  IMAD.WIDE.U32 R4, R12, UR16, R10 ;  /* 0x000000100c047c25 */ /* 0x000fc8000f8e000a */
[----:B------:R-:W-:Y:S01]  /*6430*/  IMAD.IADD R5, R5, 0x1, R6 ;  /* 0x0000000105057824 */ /* 0x000fe200078e0206 */
[----:B------:R-:W-:-:S04]  /*6440*/  LEA R8, P2, R4, UR18, 0x1 ;  /* 0x0000001204087c11 */ /* 0x000fc8000f8408ff */
[----:B------:R-:W-:-:S05]  /*6450*/  LEA.HI.X R9, R4, UR19, R5, 0x1, P2 ;  /* 0x0000001304097c11 */ /* 0x000fca00090f0c05 */
[----:B------:R-:W3:Y:S01]  /*6460*/  @P1 LDG.E.LTC128B.U16 R15, desc[UR20][R8.64] ;  /* 0x00000014080f1981 */ /* 0x000ee2000c1e1520 */
[----:B------:R-:W-:Y:S01]  /*6470*/  ISETP.GT.AND P2, PT, R0, 0x1, P0 ;  /* 0x000000010000780c */ /* 0x000fe20000744270 */
[----:B------:R-:W-:Y:S01]  /*6480*/  BSSY B0, `(.L_x_22) ;  /* 0x0000008000007945 */ /* 0x000fe20003800000 */
[----:B---3--:R-:W-:-:S05]  /*6490*/  SHF.L.U32 R4, R15, 0x10, RZ ;  /* 0x000000100f047819 */ /* 0x008fca00000006ff */
[----:B------:R-:W-:-:S04]  /*64a0*/  FMUL R4, R4, UR22 ;  /* 0x0000001604047c20 */ /* 0x000fc80008400000 */
[----:B--2---:R-:W-:-:S05]  /*64b0*/  FFMA R4, R7, UR11, R4 ;  /* 0x0000000b07047c23 */ /* 0x004fca0008000004 */
[----:B------:R-:W-:-:S05]  /*64c0*/  F2FP.BF16.F32.PACK_AB R4, RZ, R4 ;  /* 0x00000004ff04723e */ /* 0x000fca00000010ff */
[----:B------:R1:W-:Y:S01]  /*64d0*/  @P1 STG.E.U16 desc[UR20][R2.64], R4 ;  /* 0x0000000402001986 */ /* 0x0003e2000c101514 */
[----:B------:R-:W-:Y:S05]  /*64e0*/  @!P2 BRA `(.L_x_23) ;  /* 0x000000000004a947 */ /* 0x000fea0003800000 */
[----:B------:R2:W5:Y:S02]  /*64f0*/  LDG.E.LTC128B.U16 R15, desc[UR20][R8.64+0x2] ;  /* 0x00000214080f7981 */ /* 0x000564000c1e1520 */
.L_x_23:
[----:B------:R-:W-:Y:S05]  /*6500*/  BSYNC B0 ;  /* 0x0000000000007941 */ /* 0x000fea0003800000 */
.L_x_22:
[----:B------:R-:W3:Y:S01]  /*6510*/  LDL.LU R5, [R1+0x4] ;  /* 0x0000040001057983 */ /* 0x000ee20000300800 */
[----:B-1---5:R-:W-:Y:S01]  /*6520*/  IMAD.U32 R4, R15, 0x10000, RZ ;  /* 0x000100000f047824 */ /* 0x022fe200078e00ff */
[----:B------:R-:W-:Y:S02]  /*6530*/  USHF.L.U64.HI UR13, UR16, 0x3, UR17 ;  /* 0x00000003100d7899 */ /* 0x000fe40008010211 */
[----:B------:R-:W-:Y:S01]  /*6540*/  USHF.L.U32 UR12, UR16, 0x3, URZ ;  /* 0x00000003100c7899 */ /* 0x000fe2000800063f */
[----:B------:R-:W-:Y:S01]  /*6550*/  FMUL R4, R4, UR22 ;  /* 0x0000001604047c20 */ /* 0x000fe20008400000 */
[----:B------:R-:W-:Y:S01]  /*6560*/  IMAD.U32 R17, RZ, RZ, UR16 ;  /* 0x00000010ff117e24 */ /* 0x000fe2000f8e00ff */
[----:B------:R-:W4:Y:S02]  /*6570*/  LDL.LU R18, [R1+0x8] ;  /* 0x0000080001127983 */ /* 0x000f240000300800 */
[----:B---3--:R-:W-:-:S05]  /*6580*/  FFMA R4, R5, UR11, R4 ;  /* 0x0000000b05047c23 */ /* 0x008fca0008000004 */
[----:B------:R-:W-:-:S05]  /*6590*/  F2FP.BF16.F32.PACK_AB R4, RZ, R4 ;  /* 0x00000004ff04723e */ /* 0x000fca00000010ff */
[----:B------:R1:W-:Y:S02]  /*65a0*/  @P2 STG.E.U16 desc[UR20][R2.64+0x2], R4 ;  /* 0x0000020402002986 */ /* 0x0003e4000c101514 */
[----:B-1----:R-:W-:-:S03]  /*65b0*/  IMAD.WIDE.U32 R4, R12, R17, UR12 ;  /* 0x0000000c0c047e25 */ /* 0x002fc6000f8e0011 */
[----:B------:R-:W-:-:S04]  /*65c0*/  IADD3 R4, P1, R10, R4, RZ ;  /* 0x000000040a047210 */ /* 0x000fc80007f3e0ff */
[----:B------:R-:W-:Y:S02]  /*65d0*/  IADD3.X R5, R11, R6, R5, P1, !PT ;  /* 0x000000060b057210 */ /* 0x000fe40000ffe405 */
[----:B------:R-:W-:Y:S02]  /*65e0*/  ISETP.GT.AND P1, PT, R14, 0x8, PT ;  /* 0x000000080e00780c */ /* 0x000fe40003f24270 */
[----:B------:R-:W-:Y:S02]  /*65f0*/  LEA R6, P3, R4, UR18, 0x1 ;  /* 0x0000001204067c11 */ /* 0x000fe4000f8608ff */
[----:B------:R-:W-:Y:S02]  /*6600*/  ISETP.GT.AND P2, PT, R0, RZ, P1 ;  /* 0x000000ff0000720c */ /* 0x000fe40000f44270 */
[----:B------:R-:W-:-:S11]  /*6610*/  LEA.HI.X R7, R4, UR19, R5, 0x1, P3 ;  /* 0x0000001304077c11 */ /* 0x000fd600098f0c05 */
[----:B------:R-:W3:Y:S01]  /*6620*/  @P2 LDG.E.LTC128B.U16 R15, desc[UR20][R6.64] ;  /* 0x00000014060f2981 */ /* 0x000ee2000c1e1520 */
[----:B------:R-:W-:Y:S01]  /*6630*/  USHF.L.U32 UR8, UR4, 0x1, URZ ;  /* 0x0000000104087899 */ /* 0x000fe2000800063f */
[----:B------:R-:W-:Y:S01]  /*6640*/  ISETP.GT.AND P3, PT, R0, 0x1, P1 ;  /* 0x000000010000780c */ /* 0x000fe20000f64270 */
[----:B------:R-:W-:Y:S01]  /*6650*/  USHF.L.U64.HI UR5, UR4, 0x1, UR5 ;  /* 0x0000000104057899 */ /* 0x000fe20008010205 */
[----:B------:R-:W-:Y:S03]  /*6660*/  BSSY B0, `(.L_x_24) ;  /* 0x000000b000007945 */ /* 0x000fe60003800000 */
[----:B------:R-:W-:Y:S01]  /*6670*/  IADD3 R4, P4, R2, UR8, RZ ;  /* 0x0000000802047c10 */ /* 0x000fe2000ff9e0ff */
[----:B---3--:R-:W-:-:S04]  /*6680*/  IMAD.U32 R5, R15, 0x10000, RZ ;  /* 0x000100000f057824 */ /* 0x008fc800078e00ff */
[----:B------:R-:W-:-:S04]  /*6690*/  FMUL R5, R5, UR22 ;  /* 0x0000001605057c20 */ /* 0x000fc80008400000 */
[----:B----4-:R-:W-:-:S05]  /*66a0*/  FFMA R5, R18, UR11, R5 ;  /* 0x0000000b12057c23 */ /* 0x010fca0008000005 */
[----:B------:R-:W-:-:S04]  /*66b0*/  F2FP.BF16.F32.PACK_AB R5, RZ, R5 ;  /* 0x00000005ff05723e */ /* 0x000fc800000010ff */
[----:B------:R-:W-:Y:S02]  /*66c0*/  PRMT R16, R5, 0x7610, R16 ;  /* 0x0000761005107816 */ /* 0x000fe40000000010 */
[----:B------:R-:W-:-:S05]  /*66d0*/  IADD3.X R5, R3, UR5, RZ, P4, !PT ;  /* 0x0000000503057c10 */ /* 0x000fca000a7fe4ff */
[----:B------:R1:W-:Y:S01]  /*66e0*/  @P2 STG.E.U16 desc[UR20][R4.64], R16 ;  /* 0x0000001004002986 */ /* 0x0003e2000c101514 */
[----:B------:R-:W-:Y:S05]  /*66f0*/  @!P3 BRA `(.L_x_25) ;  /* 0x000000000004b947 */ /* 0x000fea0003800000 */
[----:B------:R3:W5:Y:S02]  /*6700*/  LDG.E.LTC128B.U16 R15, desc[UR20][R6.64+0x2] ;  /* 0x00000214060f7981 */ /* 0x000764000c1e1520 */
.L_x_25:
[----:B------:R-:W-:Y:S05]  /*6710*/  BSYNC B0 ;  /* 0x0000000000007941 */ /* 0x000fea0003800000 */
.L_x_24:
[----:B------:R-:W4:Y:S01]  /*6720*/  LDL.LU R18, [R1+0xc] ;  /* 0x00000c0001127983 */ /* 0x000f220000300800 */
[----:B-1---5:R-:W-:Y:S01]  /*6730*/  IMAD.U32 R16, R15, 0x10000, RZ ;  /* 0x000100000f107824 */ /* 0x022fe200078e00ff */
[----:B------:R-:W-:Y:S01]  /*6740*/  ISETP.GT.AND P2, PT, R0, 0x8, P0 ;  /* 0x000000080000780c */ /* 0x000fe20000744270 */
[----:B------:R-:W-:Y:S02]  /*6750*/  BSSY B0, `(.L_x_26) ;  /* 0x0000007000007945 */ /* 0x000fe40003800000 */
[----:B------:R-:W-:-:S04]  /*6760*/  FMUL R16, R16, UR22 ;  /* 0x0000001610107c20 */ /* 0x000fc80008400000 */
[----:B----4-:R-:W-:-:S05]  /*6770*/  FFMA R16, R18, UR11, R16 ;  /* 0x0000000b12107c23 */ /* 0x010fca0008000010 */
[----:B------:R-:W-:-:S05]  /*6780*/  F2FP.BF16.F32.PACK_AB R16, RZ, R16 ;  /* 0x00000010ff10723e */ /* 0x000fca00000010ff */
[----:B------:R1:W-:Y:S01]  /*6790*/  @P3 STG.E.U16 desc[UR20][R4.64+0x2], R16 ;  /* 0x0000021004003986 */ /* 0x0003e2000c101514 */
[----:B------:R-:W-:Y:S05]  /*67a0*/  @!P2 BRA `(.L_x_27) ;  /* 0x000000000004a947 */ /* 0x000fea0003800000 */
[----:B------:R4:W5:Y:S02]  /*67b0*/  LDG.E.LTC128B.U16 R15, desc[UR20][R8.64+0x10] ;  /* 0x00001014080f7981 */ /* 0x000964000c1e1520 */
.L_x_27:
[----:B------:R-:W-:Y:S05]  /*67c0*/  BSYNC B0 ;  /* 0x0000000000007941 */ /* 0x000fea0003800000 */
.L_x_26:
[----:B------:R-:W2:Y:S01]  /*67d0*/  LDL.LU R18, [R1+0x10] ;  /* 0x0000100001127983 */ /* 0x000ea20000300800 */
[----:B-1---5:R-:W-:Y:S01]  /*67e0*/  SHF.L.U32 R16, R15, 0x10, RZ ;  /* 0x000000100f107819 */ /* 0x022fe200000006ff */
[----:B------:R-:W-:Y:S04]  /*67f0*/  BSSY B0, `(.L_x_28) ;  /* 0x0000008000007945 */ /* 0x000fe80003800000 */
[----:B------:R-:W-:-:S04]  /*6800*/  FMUL R16, R16, UR22 ;  /* 0x0000001610107c20 */ /* 0x000fc80008400000 */
[----:B--2---:R-:W-:-:S05]  /*6810*/  FFMA R16, R18, UR11, R16 ;  /* 0x0000000b12107c23 */ /* 0x004fca0008000010 */
[----:B------:R-:W-:-:S05]  /*6820*/  F2FP.BF16.F32.PACK_AB R16, RZ, R16 ;  /* 0x00000010ff10723e */ /* 0x000fca00000010ff */
[----:B------:R1:W-:Y:S01]  /*6830*/  @P2 STG.E.U16 desc[UR20][R2.64+0x10], R16 ;  /* 0x0000101002002986 */ /* 0x0003e2000c101514 */
[----:B------:R-:W-:-:S13]  /*6840*/  ISETP.GT.AND P2, PT, R0, 0x9, P0 ;  /* 0x000000090000780c */ /* 0x000fda0000744270 */
[----:B-1----:R-:W-:Y:S05]  /*6850*/  @!P2 BRA `(.L_x_29) ;  /* 0x000000000004a947 */ /* 0x002fea0003800000 */
[----:B------:R1:W5:Y:S02]  /*6860*/  LDG.E.LTC128B.U16 R15, desc[UR20][R8.64+0x12] ;  /* 0x00001214080f7981 */ /* 0x000364000c1e1520 */
.L_x_29:
[----:B------:R-:W-:Y:S05]  /*6870*/  BSYNC B0 ;  /* 0x0000000000007941 */ /* 0x000fea0003800000 */
.L_x_28:
[----:B------:R-:W2:Y:S01]  /*6880*/  LDL.LU R18, [R1+0x14] ;  /* 0x0000140001127983 */ /* 0x000ea20000300800 */
[----:B-----5:R-:W-:Y:S01]  /*6890*/  IMAD.U32 R16, R15, 0x10000, RZ ;  /* 0x000100000f107824 */ /* 0x020fe200078e00ff */
[----:B------:R-:W-:Y:S01]  /*68a0*/  ISETP.GT.AND P3, PT, R0, 0x8, P1 ;  /* 0x000000080000780c */ /* 0x000fe20000f64270 */
[----:B------:R-:W-:Y:S02]  /*68b0*/  BSSY B0, `(.L_x_30) ;  /* 0x0000007000007945 */ /* 0x000fe40003800000 */
[----:B------:R-:W-:-:S04]  /*68c0*/  FMUL R16, R16, UR22 ;  /* 0x0000001610107c20 */ /* 0x000fc80008400000 */
[----:B--2---:R-:W-:-:S05]  /*68d0*/  FFMA R16, R18, UR11, R16 ;  /* 0x0000000b12107c23 */ /* 0x004fca0008000010 */
[----:B------:R-:W-:-:S05]  /*68e0*/  F2FP.BF16.F32.PACK_AB R16, RZ, R16 ;  /* 0x00000010ff10723e */ /* 0x000fca00000010ff */
[----:B------:R2:W-:Y:S01]  /*68f0*/  @P2 STG.E.U16 desc[UR20][R2.64+0x12], R16 ;  /* 0x0000121002002986 */ /* 0x0005e2000c101514 */
[----:B------:R-:W-:Y:S05]  /*6900*/  @!P3 BRA `(.L_x_31) ;  /* 0x000000000004b947 */ /* 0x000fea0003800000 */
[----:B------:R0:W5:Y:S02]  /*6910*/  LDG.E.LTC128B.U16 R15, desc[UR20][R6.64+0x10] ;  /* 0x00001014060f7981 */ /* 0x000164000c1e1520 */
.L_x_31:
[----:B------:R-:W-:Y:S05]  /*6920*/  BSYNC B0 ;  /* 0x0000000000007941 */ /* 0x000fea0003800000 */
.L_x_30:
[----:B------:R-:W3:Y:S01]  /*6930*/  LDL.LU R18, [R1+0x18] ;  /* 0x0000180001127983 */ /* 0x000ee20000300800 */
[----:B--2--5:R-:W-:Y:S01]  /*6940*/  IMAD.U32 R16, R15, 0x10000, RZ ;  /* 0x000100000f107824 */ /* 0x024fe200078e00ff */
[----:B------:R-:W-:Y:S01]  /*6950*/  ISETP.GT.AND P2, PT, R0, 0x9, P1 ;  /* 0x000000090000780c */ /* 0x000fe20000f44270 */
[----:B------:R-:W-:Y:S02]  /*6960*/  BSSY B0, `(.L_x_32) ;  /* 0x0000007000007945 */ /* 0x000fe40003800000 */
[----:B------:R-:W-:-:S04]  /*6970*/  FMUL R16, R16, UR22 ;  /* 0x0000001610107c20 */ /* 0x000fc80008400000 */
[----:B---3--:R-:W-:-:S05]  /*6980*/  FFMA R16, R18, UR11, R16 ;  /* 0x0000000b12107c23 */ /* 0x008fca0008000010 */
[----:B------:R-:W-:-:S05]  /*6990*/  F2FP.BF16.F32.PACK_AB R16, RZ, R16 ;  /* 0x00000010ff10723e */ /* 0x000fca00000010ff */
[----:B------:R2:W-:Y:S01]  /*69a0*/  @P3 STG.E.U16 desc[UR20][R4.64+0x10], R16 ;  /* 0x0000101004003986 */ /* 0x0005e2000c101514 */
[----:B------:R-:W-:Y:S05]  /*69b0*/  @!P2 BRA `(.L_x_33) ;  /* 0x000000000004a947 */ /* 0x000fea0003800000 */
[----:B------:R3:W5:Y:S02]  /*69c0*/  LDG.E.LTC128B.U16 R15, desc[UR20][R6.64+0x12] ;  /* 0x00001214060f7981 */ /* 0x000764000c1e1520 */
.L_x_33:
[----:B------:R-:W-:Y:S05]  /*69d0*/  BSYNC B0 ;  /* 0x0000000000007941 */ /* 0x000fea0003800000 */
.L_x_32:
[----:B------:R-:W4:Y:S01]  /*69e0*/  LDL.LU R18, [R1+0x1c] ;  /* 0x00001c0001127983 */ /* 0x000f220000300800 */
[----:B--2--5:R-:W-:Y:S01]  /*69f0*/  IMAD.U32 R16, R15, 0x10000, RZ ;  /* 0x000100000f107824 */ /* 0x024fe200078e00ff */
        /* <DEDUP_REMOVED lines=8> */
.L_x_35:
[----:B------:R-:W-:Y:S05]  /*6a80*/  BSYNC B0 ;  /* 0x0000000000007941 */ /* 0x000fea0003800000 */
.L_x_34:
        /* <DEDUP_REMOVED lines=10> */
.L_x_37:
[----:B------:R-:W-:Y:S05]  /*6b30*/  BSYNC B0 ;  /* 0x0000000000007941 */ /* 0x000fea0003800000 */
.L_x_36:
[----:B------:R-:W4:Y:S01]  /*6b40*/  LDL.LU R18, [R1+0x24] ;  /* 0x0000240001127983 */ /* 0x000f220000300800 */
[----:B--2--5:R-:W-:Y:S01]  /*6b50*/  SHF.L.U32 R16, R15, 0x10, RZ ;  /* 0x000000100f107819 */ /* 0x024fe200000006ff */
[----:B------:R-:W-:Y:S01]  /*6b60*/  BSSY B0, `(.L_x_38) ;  /* 0x0000008000007945 */ /* 0x000fe20003800000 */
[----:B------:R-:W-:-:S03]  /*6b70*/  ISETP.GT.AND P3, PT, R0, 0x10, P1 ;  /* 0x000000100000780c */ /* 0x000fc60000f64270 */
[----:B------:R-:W-:-:S04]  /*6b80*/  FMUL R16, R16, UR22 ;  /* 0x0000001610107c20 */ /* 0x000fc80008400000 */
[----:B----4-:R-:W-:-:S05]  /*6b90*/  FFMA R16, R18, UR11, R16 ;  /* 0x0000000b12107c23 */ /* 0x010fca0008000010 */
[----:B------:R-:W-:-:S05]  /*6ba0*/  F2FP.BF16.F32.PACK_AB R16, RZ, R16 ;  /* 0x00000010ff10723e */ /* 0x000fca00000010ff */
[----:B------:R2:W-:Y:S01]  /*6bb0*/  @P2 STG.E.U16 desc[UR20][R2.64+0x22], R16 ;  /* 0x0000221002002986 */ /* 0x0005e2000c101514 */
[----:B------:R-:W-:Y:S05]  /*6bc0*/  @!P3 BRA `(.L_x_39) ;  /* 0x000000000004b947 */ /* 0x000fea0003800000 */
[----:B------:R4:W5:Y:S02]  /*6bd0*/  LDG.E.LTC128B.U16 R15, desc[UR20][R6.64+0x20] ;  /* 0x00002014060f7981 */ /* 0x000964000c1e1520 */
.L_x_39:
[----:B------:R-:W-:Y:S05]  /*6be0*/  BSYNC B0 ;  /* 0x0000000000007941 */ /* 0x000fea0003800000 */
.L_x_38:
        /* <DEDUP_REMOVED lines=10> */
.L_x_41:
[----:B------:R-:W-:Y:S05]  /*6c90*/  BSYNC B0 ;  /* 0x0000000000007941 */ /* 0x000fea0003800000 */
.L_x_40:
        /* <DEDUP_REMOVED lines=10> */
.L_x_43:
[----:B------:R-:W-:Y:S05]  /*6d40*/  BSYNC B0 ;  /* 0x0000000000007941 */ /* 0x000fea0003800000 */
.L_x_42:
        /* <DEDUP_REMOVED lines=10> */
.L_x_45:
[----:B------:R-:W-:Y:S05]  /*6df0*/  BSYNC B0 ;  /* 0x0000000000007941 */ /* 0x000fea0003800000 */
.L_x_44:
        /* <DEDUP_REMOVED lines=10> */
.L_x_47:
[----:B------:R-:W-:Y:S05]  /*6ea0*/  BSYNC B0 ;  /* 0x0000000000007941 */ /* 0x000fea0003800000 */
.L_x_46:
[----:B------:R-:W3:Y:S01]  /*6eb0*/  LDL.LU R18, [R1+0x38] ;  /* 0x0000380001127983 */ /* 0x000ee20000300800 */
[----:B--2--5:R-:W-:Y:S01]  /*6ec0*/  SHF.L.U32 R16, R15, 0x10, RZ ;  /* 0x000000100f107819 */ /* 0x024fe200000006ff */
[----:B------:R-:W-:Y:S01]  /*6ed0*/  BSSY B0, `(.L_x_48) ;  /* 0x0000008000007945 */ /* 0x000fe20003800000 */
[----:B------:R-:W-:-:S03]  /*6ee0*/  ISETP.GT.AND P2, PT, R0, 0x19, P1 ;  /* 0x000000190000780c */ /* 0x000fc60000f44270 */
[----:B------:R-:W-:-:S04]  /*6ef0*/  FMUL R16, R16, UR22 ;  /* 0x0000001610107c20 */ /* 0x000fc80008400000 */
[----:B---3--:R-:W-:-:S05]  /*6f00*/  FFMA R16, R18, UR11, R16 ;  /* 0x0000000b12107c23 */ /* 0x008fca0008000010 */
[----:B------:R-:W-:-:S05]  /*6f10*/  F2FP.BF16.F32.PACK_AB R16, RZ, R16 ;  /* 0x00000010ff10723e */ /* 0x000fca00000010ff */
[----:B------:R2:W-:Y:S01]  /*6f20*/  @P3 STG.E.U16 desc[UR20][R4.64+0x30], R16 ;  /* 0x0000301004003986 */ /* 0x0005e2000c101514 */
[----:B------:R-:W-:Y:S05]  /*6f30*/  @!P2 BRA `(.L_x_49) ;  /* 0x000000000004a947 */ /* 0x000fea0003800000 */
[----:B------:R3:W5:Y:S02]  /*6f40*/  LDG.E.LTC128B.U16 R15, desc[UR20][R6.64+0x32] ;  /* 0x00003214060f7981 */ /* 0x000764000c1e1520 */
.L_x_49:
[----:B------:R-:W-:Y:S05]  /*6f50*/  BSYNC B0 ;  /* 0x0000000000007941 */ /* 0x000fea0003800000 */
.L_x_48:
        /* <DEDUP_REMOVED lines=10> */
.L_x_51:
[----:B------:R-:W-:Y:S05]  /*7000*/  BSYNC B0 ;  /* 0x0000000000007941 */ /* 0x000fea0003800000 */
.L_x_50:
        /* <DEDUP_REMOVED lines=10> */
.L_x_53:
[----:B------:R-:W-:Y:S05]  /*70b0*/  BSYNC B0 ;  /* 0x0000000000007941 */ /* 0x000fea0003800000 */
.L_x_52:
        /* <DEDUP_REMOVED lines=10> */
.L_x_55:
[----:B------:R-:W-:Y:S05]  /*7160*/  BSYNC B0 ;  /* 0x0000000000007941 */ /* 0x000fea0003800000 */
.L_x_54:
        /* <DEDUP_REMOVED lines=10> */
.L_x_57:
[----:B------:R-:W-:Y:S05]  /*7210*/  BSYNC B0 ;  /* 0x0000000000007941 */ /* 0x000fea0003800000 */
.L_x_56:
        /* <DEDUP_REMOVED lines=10> */
.L_x_59:
[----:B------:R-:W-:Y:S05]  /*72c0*/  BSYNC B0 ;  /* 0x0000000000007941 */ /* 0x000fea0003800000 */
.L_x_58:
        /* <DEDUP_REMOVED lines=10> */
.L_x_61:
[----:B------:R-:W-:Y:S05]  /*7370*/  BSYNC B0 ;  /* 0x0000000000007941 */ /* 0x000fea0003800000 */
.L_x_60:
        /* <DEDUP_REMOVED lines=10> */
.L_x_63:
[----:B------:R-:W-:Y:S05]  /*7420*/  BSYNC B0 ;  /* 0x0000000000007941 */ /* 0x000fea0003800000 */
.L_x_62:
        /* <DEDUP_REMOVED lines=10> */
.L_x_65:
[----:B------:R-:W-:Y:S05]  /*74d0*/  BSYNC B0 ;  /* 0x0000000000007941 */ /* 0x000fea0003800000 */
.L_x_64:
        /* <DEDUP_REMOVED lines=10> */
.L_x_67:
[----:B------:R-:W-:Y:S05]  /*7580*/  BSYNC B0 ;  /* 0x0000000000007941 */ /* 0x000fea0003800000 */
.L_x_66:
        /* <DEDUP_REMOVED lines=10> */
.L_x_69:
[----:B------:R-:W-:Y:S05]  /*7630*/  BSYNC B0 ;  /* 0x0000000000007941 */ /* 0x000fea0003800000 */
.L_x_68:
        /* <DEDUP_REMOVED lines=10> */
.L_x_71:
[----:B------:R-:W-:Y:S05]  /*76e0*/  BSYNC B0 ;  /* 0x0000000000007941 */ /* 0x000fea0003800000 */
.L_x_70:
        /* <DEDUP_REMOVED lines=10> */
.L_x_73:
[----:B------:R-:W-:Y:S05]  /*7790*/  BSYNC B0 ;  /* 0x0000000000007941 */ /* 0x000fea0003800000 */
.L_x_72:
        /* <DEDUP_REMOVED lines=10> */
.L_x_75:
[----:B------:R-:W-:Y:S05]  /*7840*/  BSYNC B0 ;  /* 0x0000000000007941 */ /* 0x000fea0003800000 */
.L_x_74:
        /* <DEDUP_REMOVED lines=10> */
.L_x_77:
[----:B------:R-:W-:Y:S05]  /*78f0*/  BSYNC B0 ;  /* 0x0000000000007941 */ /* 0x000fea0003800000 */
.L_x_76:
        /* <DEDUP_REMOVED lines=10> */
.L_x_79:
[----:B------:R-:W-:Y:S05]  /*79a0*/  BSYNC B0 ;  /* 0x0000000000007941 */ /* 0x000fea0003800000 */
.L_x_78:
        /* <DEDUP_REMOVED lines=10> */
.L_x_81:
[----:B------:R-:W-:Y:S05]  /*7a50*/  BSYNC B0 ;  /* 0x0000000000007941 */ /* 0x000fea0003800000 */
.L_x_80:
        /* <DEDUP_REMOVED lines=10> */
.L_x_83:
[----:B------:R-:W-:Y:S05]  /*7b00*/  BSYNC B0 ;  /* 0x0000000000007941 */ /* 0x000fea0003800000 */
.L_x_82:
        /* <DEDUP_REMOVED lines=10> */
.L_x_85:
[----:B------:R-:W-:Y:S05]  /*7bb0*/  BSYNC B0 ;  /* 0x0000000000007941 */ /* 0x000fea0003800000 */
.L_x_84:
        /* <DEDUP_REMOVED lines=10> */
.L_x_87:
[----:B------:R-:W-:Y:S05]  /*7c60*/  BSYNC B0 ;  /* 0x0000000000007941 */ /* 0x000fea0003800000 */
.L_x_86:
        /* <DEDUP_REMOVED lines=10> */
.L_x_89:
[----:B------:R-:W-:Y:S05]  /*7d10*/  BSYNC B0 ;  /* 0x0000000000007941 */ /* 0x000fea0003800000 */
.L_x_88:
        /* <DEDUP_REMOVED lines=10> */
.L_x_91:
[----:B------:R-:W-:Y:S05]  /*7dc0*/  BSYNC B0 ;  /* 0x0000000000007941 */ /* 0x000fea0003800000 */
.L_x_90:
        /* <DEDUP_REMOVED lines=10> */
.L_x_93:
[----:B------:R-:W-:Y:S05]  /*7e70*/  BSYNC B0 ;  /* 0x0000000000007941 */ /* 0x000fea0003800000 */
.L_x_92:
        /* <DEDUP_REMOVED lines=10> */
.L_x_95:
[----:B------:R-:W-:Y:S05]  /*7f20*/  BSYNC B0 ;  /* 0x0000000000007941 */ /* 0x000fea0003800000 */
.L_x_94:
        /* <DEDUP_REMOVED lines=10> */
.L_x_97:
[----:B------:R-:W-:Y:S05]  /*7fd0*/  BSYNC B0 ;  /* 0x0000000000007941 */ /* 0x000fea0003800000 */
.L_x_96:
        /* <DEDUP_REMOVED lines=10> */
.L_x_99:
[----:B------:R-:W-:Y:S05]  /*8080*/  BSYNC B0 ;  /* 0x0000000000007941 */ /* 0x000fea0003800000 */
.L_x_98:
        /* <DEDUP_REMOVED lines=10> */
.L_x_101:
[----:B------:R-:W-:Y:S05]  /*8130*/  BSYNC B0 ;  /* 0x0000000000007941 */ /* 0x000fea0003800000 */
.L_x_100:
        /* <DEDUP_REMOVED lines=10> */
.L_x_103:
[----:B------:R-:W-:Y:S05]  /*81e0*/  BSYNC B0 ;  /* 0x0000000000007941 */ /* 0x000fea0003800000 */
.L_x_102:
        /* <DEDUP_REMOVED lines=10> */
.L_x_105:
[----:B------:R-:W-:Y:S05]  /*8290*/  BSYNC B0 ;  /* 0x0000000000007941 */ /* 0x000fea0003800000 */
.L_x_104:
        /* <DEDUP_REMOVED lines=10> */
.L_x_107:
[----:B------:R-:W-:Y:S05]  /*8340*/  BSYNC B0 ;  /* 0x0000000000007941 */ /* 0x000fea0003800000 */
.L_x_106:
        /* <DEDUP_REMOVED lines=10> */
.L_x_109:
[----:B------:R-:W-:Y:S05]  /*83f0*/  BSYNC B0 ;  /* 0x0000000000007941 */ /* 0x000fea0003800000 */
.L_x_108:
        /* <DEDUP_REMOVED lines=10> */
.L_x_111:
[----:B------:R-:W-:Y:S05]  /*84a0*/  BSYNC B0 ;  /* 0x0000000000007941 */ /* 0x000fea0003800000 */
.L_x_110:
        /* <DEDUP_REMOVED lines=10> */
.L_x_113:
[----:B------:R-:W-:Y:S05]  /*8550*/  BSYNC B0 ;  /* 0x0000000000007941 */ /* 0x000fea0003800000 */
.L_x_112:
        /* <DEDUP_REMOVED lines=10> */
.L_x_115:
[----:B------:R-:W-:Y:S05]  /*8600*/  BSYNC B0 ;  /* 0x0000000000007941 */ /* 0x000fea0003800000 */
.L_x_114:
        /* <DEDUP_REMOVED lines=10> */
.L_x_117:
[----:B------:R-:W-:Y:S05]  /*86b0*/  BSYNC B0 ;  /* 0x0000000000007941 */ /* 0x000fea0003800000 */
.L_x_116:
        /* <DEDUP_REMOVED lines=10> */
.L_x_119:
[----:B------:R-:W-:Y:S05]  /*8760*/  BSYNC B0 ;  /* 0x0000000000007941 */ /* 0x000fea0003800000 */
.L_x_118:
        /* <DEDUP_REMOVED lines=10> */
.L_x_121:
[----:B------:R-:W-:Y:S05]  /*8810*/  BSYNC B0 ;  /* 0x0000000000007941 */ /* 0x000fea0003800000 */
.L_x_120:
        /* <DEDUP_REMOVED lines=10> */
.L_x_123:
[----:B------:R-:W-:Y:S05]  /*88c0*/  BSYNC B0 ;  /* 0x0000000000007941 */ /* 0x000fea0003800000 */
.L_x_122:
        /* <DEDUP_REMOVED lines=10> */
.L_x_125:
[----:B------:R-:W-:Y:S05]  /*8970*/  BSYNC B0 ;  /* 0x0000000000007941 */ /* 0x000fea0003800000 */
.L_x_124:
        /* <DEDUP_REMOVED lines=10> */
.L_x_127:
[----:B------:R-:W-:Y:S05]  /*8a20*/  BSYNC B0 ;  /* 0x0000000000007941 */ /* 0x000fea0003800000 */
.L_x_126:
        /* <DEDUP_REMOVED lines=10> */
.L_x_129:
[----:B------:R-:W-:Y:S05]  /*8ad0*/  BSYNC B0 ;  /* 0x0000000000007941 */ /* 0x000fea0003800000 */
.L_x_128:
        /* <DEDUP_REMOVED lines=10> */
.L_x_131:
[----:B------:R-:W-:Y:S05]  /*8b80*/  BSYNC B0 ;  /* 0x0000000000007941 */ /* 0x000fea0003800000 */
.L_x_130:
        /* <DEDUP_REMOVED lines=10> */
.L_x_133:
[----:B------:R-:W-:Y:S05]  /*8c30*/  BSYNC B0 ;  /* 0x0000000000007941 */ /* 0x000fea0003800000 */
.L_x_132:
        /* <DEDUP_REMOVED lines=10> */
.L_x_135:
[----:B------:R-:W-:Y:S05]  /*8ce0*/  BSYNC B0 ;  /* 0x0000000000007941 */ /* 0x000fea0003800000 */
.L_x_134:
        /* <DEDUP_REMOVED lines=10> */
.L_x_137:
[----:B------:R-:W-:Y:S05]  /*8d90*/  BSYNC B0 ;  /* 0x0000000000007941 */ /* 0x000fea0003800000 */
.L_x_136:
        /* <DEDUP_REMOVED lines=10> */
.L_x_139:
[----:B------:R-:W-:Y:S05]  /*8e40*/  BSYNC B0 ;  /* 0x0000000000007941 */ /* 0x000fea0003800000 */
.L_x_138:
        /* <DEDUP_REMOVED lines=10> */
.L_x_141:
[----:B------:R-:W-:Y:S05]  /*8ef0*/  BSYNC B0 ;  /* 0x0000000000007941 */ /* 0x000fea0003800000 */
.L_x_140:
[----:B-1-34-:R-:W3:Y:S01]  /*8f00*/  LDL.LU R9, [R1+0xf4] ;  /* 0x0000f40001097983 */ /* 0x01aee20000300800 */
[----:B-----5:R-:W-:Y:S01]  /*8f10*/  IMAD.U32 R8, R15, 0x10000, RZ ;  /* 0x000100000f087824 */ /* 0x020fe200078e00ff */
        /* <DEDUP_REMOVED lines=8> */
.L_x_143:
[----:B------:R-:W-:Y:S05]  /*8fa0*/  BSYNC B0 ;  /* 0x0000000000007941 */ /* 0x000fea0003800000 */
.L_x_142:
[----:B------:R-:W4:Y:S01]  /*8fb0*/  LDL.LU R9, [R1+0xf8] ;  /* 0x0000f80001097983 */ /* 0x000f220000300800 */
[----:B-1---5:R-:W-:Y:S01]  /*8fc0*/  IMAD.U32 R8, R15, 0x10000, RZ ;  /* 0x000100000f087824 */ /* 0x022fe200078e00ff */
[----:B------:R-:W-:Y:S01]  /*8fd0*/  ISETP.GT.AND P1, PT, R0, 0x79, P1 ;  /* 0x000000790000780c */ /* 0x000fe20000f24270 */
[----:B------:R-:W-:Y:S01]  /*8fe0*/  BSSY B0, `(.L_x_144) ;  /* 0x0000008000007945 */ /* 0x000fe20003800000 */
[----:B------:R-:W-:Y:S01]  /*8ff0*/  IADD3 R18, P0, R12, 0x40, RZ ;  /* 0x000000400c127810 */ /* 0x000fe20007f1e0ff */
[----:B------:R-:W-:-:S04]  /*9000*/  FMUL R8, R8, UR22 ;  /* 0x0000001608087c20 */ /* 0x000fc80008400000 */
[----:B----4-:R-:W-:-:S05]  /*9010*/  FFMA R8, R9, UR11, R8 ;  /* 0x0000000b09087c23 */ /* 0x010fca0008000008 */
[----:B------:R-:W-:-:S05]  /*9020*/  F2FP.BF16.F32.PACK_AB R8, RZ, R8 ;  /* 0x00000008ff08723e */ /* 0x000fca00000010ff */
[----:B------:R1:W-:Y:S01]  /*9030*/  @P2 STG.E.U16 desc[UR20][R4.64+0xf0], R8 ;  /* 0x0000f00804002986 */ /* 0x0003e2000c101514 */
[----:B------:R-:W-:Y:S05]  /*9040*/  @!P1 BRA `(.L_x_145) ;  /* 0x0000000000049947 */ /* 0x000fea0003800000 */
[----:B------:R4:W5:Y:S02]  /*9050*/  LDG.E.LTC128B.U16 R15, desc[UR20][R6.64+0xf2] ;  /* 0x0000f214060f7981 */ /* 0x000964000c1e1520 */
.L_x_145:
[----:B------:R-:W-:Y:S05]  /*9060*/  BSYNC B0 ;  /* 0x0000000000007941 */ /* 0x000fea0003800000 */
.L_x_144:
[----:B-1----:R-:W2:Y:S01]  /*9070*/  LDL.LU R8, [R1+0xfc] ;  /* 0x0000fc0001087983 */ /* 0x002ea20000300800 */
[----:B0--345:R-:W-:Y:S01]  /*9080*/  IMAD.U32 R6, R15, 0x10000, RZ ;  /* 0x000100000f067824 */ /* 0x039fe200078e00ff */
[----:B------:R-:W-:Y:S02]  /*9090*/  IADD3.X R7, RZ, R13, RZ, P0, !PT ;  /* 0x0000000dff077210 */ /* 0x000fe400007fe4ff */
[----:B------:R-:W-:Y:S01]  /*90a0*/  ISETP.GT.AND P0, PT, R14, 0x40, PT ;  /* 0x000000400e00780c */ /* 0x000fe20003f04270 */
[----:B------:R-:W-:Y:S02]  /*90b0*/  FMUL R6, R6, UR22 ;  /* 0x0000001606067c20 */ /* 0x000fe40008400000 */
[----:B------:R-:W-:Y:S01]  /*90c0*/  IMAD R7, R7, UR16, RZ ;  /* 0x0000001007077c24 */ /* 0x000fe2000f8e02ff */
[----:B------:R-:W-:-:S03]  /*90d0*/  ISETP.GT.AND P3, PT, R0, RZ, P0 ;  /* 0x000000ff0000720c */ /* 0x000fc60000764270 */
[----:B------:R-:W-:Y:S02]  /*90e0*/  IMAD R19, R18, UR17, R7 ;  /* 0x0000001112137c24 */ /* 0x000fe4000f8e0207 */
[----:B--2---:R-:W-:Y:S01]  /*90f0*/  FFMA R6, R8, UR11, R6 ;  /* 0x0000000b08067c23 */ /* 0x004fe20008000006 */
[----:B------:R-:W-:-:S04]  /*9100*/  IMAD.WIDE.U32 R8, R18, UR16, R10 ;  /* 0x0000001012087c25 */ /* 0x000fc8000f8e000a */
[----:B------:R-:W-:Y:S01]  /*9110*/  F2FP.BF16.F32.PACK_AB R16, RZ, R6 ;  /* 0x00000006ff10723e */ /* 0x000fe200000010ff */
[----:B------:R-:W-:Y:S01]  /*9120*/  IMAD.IADD R7, R9, 0x1, R19 ;  /* 0x0000000109077824 */ /* 0x000fe200078e0213 */
[----:B------:R-:W-:-:S03]  /*9130*/  LEA R6, P2, R8, UR18, 0x1 ;  /* 0x0000001208067c11 */ /* 0x000fc6000f8408ff */
[----:B------:R0:W-:Y:S01]  /*9140*/  @P1 STG.E.U16 desc[UR20][R4.64+0xf2], R16 ;  /* 0x0000f21004001986 */ /* 0x0001e2000c101514 */
[----:B------:R-:W-:-:S05]  /*9150*/  LEA.HI.X R7, R8, UR19, R7, 0x1, P2 ;  /* 0x0000001308077c11 */ /* 0x000fca00090f0c07 */
[----:B------:R-:W2:Y:S01]  /*9160*/  @P3 LDG.E.LTC128B.U16 R15, desc[UR20][R6.64] ;  /* 0x00000014060f3981 */ /* 0x000ea2000c1e1520 */
[----:B------:R-:W-:Y:S01]  /*9170*/  USHF.L.U32 UR6, UR14, 0x6, URZ ;  /* 0x000000060e067899 */ /* 0x000fe2000800063f */
[----:B------:R-:W-:Y:S01]  /*9180*/  ISETP.GT.AND P2, PT, R0, 0x1, P0 ;  /* 0x000000010000780c */ /* 0x000fe20000744270 */
[----:B------:R-:W-:Y:S01]  /*9190*/  USHF.L.U64.HI UR4, UR14, 0x6, UR15 ;  /* 0x000000060e047899 */ /* 0x000fe2000801020f */
[----:B------:R-:W-:Y:S01]  /*91a0*/  BSSY B0, `(.L_x_146) ;  /* 0x000000c000007945 */ /* 0x000fe20003800000 */
[----:B------:R-:W-:Y:S02]  /*91b0*/  USHF.L.U32 UR7, UR6, 0x1, URZ ;  /* 0x0000000106077899 */ /* 0x000fe4000800063f */
[----:B------:R-:W-:Y:S01]  /*91c0*/  USHF.L.U64.HI UR4, UR6, 0x1, UR4 ;  /* 0x0000000106047899 */ /* 0x000fe20008010204 */
[----:B--2---:R-:W-:-:S04]  /*91d0*/  IMAD.U32 R8, R15, 0x10000, RZ ;  /* 0x000100000f087824 */ /* 0x004fc800078e00ff */
[----:B------:R-:W-:Y:S01]  /*91e0*/  FMUL R9, R8, UR22 ;  /* 0x0000001608097c20 */ /* 0x000fe20008400000 */
[----:B------:R-:W-:-:S03]  /*91f0*/  IADD3 R8, P1, R2, UR7, RZ ;  /* 0x0000000702087c10 */ /* 0x000fc6000ff3e0ff */
[----:B------:R-:W-:-:S05]  /*9200*/  FFMA R9, R152, UR11, R9 ;  /* 0x0000000b98097c23 */ /* 0x000fca0008000009 */
[----:B0-----:R-:W-:Y:S02]  /*9210*/  F2FP.BF16.F32.PACK_AB R5, RZ, R9 ;  /* 0x00000009ff05723e */ /* 0x001fe400000010ff */
[----:B------:R-:W-:-:S05]  /*9220*/  IADD3.X R9, R3, UR4, RZ, P1, !PT ;  /* 0x0000000403097c10 */ /* 0x000fca0008ffe4ff */
[----:B------:R0:W-:Y:S01]  /*9230*/  @P3 STG.E.U16 desc[UR20][R8.64], R5 ;  /* 0x0000000508003986 */ /* 0x0001e2000c101514 */
[----:B------:R-:W-:Y:S05]  /*9240*/  @!P2 BRA `(.L_x_147) ;  /* 0x000000000004a947 */ /* 0x000fea0003800000 */
[----:B------:R1:W5:Y:S02]  /*9250*/  LDG.E.LTC128B.U16 R15, desc[UR20][R6.64+0x2] ;  /* 0x00000214060f7981 */ /* 0x000364000c1e1520 */
.L_x_147:
[----:B------:R-:W-:Y:S05]  /*9260*/  BSYNC B0 ;  /* 0x0000000000007941 */ /* 0x000fea0003800000 */
.L_x_146:
[----:B-----5:R-:W-:Y:S01]  /*9270*/  IMAD.U32 R16, R15, 0x10000, RZ ;  /* 0x000100000f107824 */ /* 0x020fe200078e00ff */
[----:B------:R-:W-:Y:S01]  /*9280*/  ISETP.GT.AND P1, PT, R14, 0x48, PT ;  /* 0x000000480e00780c */ /* 0x000fe20003f24270 */
[----:B0-----:R-:W-:Y:S01]  /*9290*/  IMAD.WIDE.U32 R4, R18, R17, UR12 ;  /* 0x0000000c12047e25 */ /* 0x001fe2000f8e0011 */
[----:B------:R-:W-:Y:S03]  /*92a0*/  BSSY B0, `(.L_x_148) ;  /* 0x000000c000007945 */ /* 0x000fe60003800000 */
[----:B------:R-:W-:Y:S01]  /*92b0*/  FMUL R16, R16, UR22 ;  /* 0x0000001610107c20 */ /* 0x000fe20008400000 */
[----:B------:R-:W-:-:S03]  /*92c0*/  IADD3 R18, P3, R10, R4, RZ ;  /* 0x000000040a127210 */ /* 0x000fc60007f7e0ff */
[----:B------:R-:W-:Y:S01]  /*92d0*/  FFMA R16, R153, UR11, R16 ;  /* 0x0000000b99107c23 */ /* 0x000fe20008000010 */
[----:B------:R-:W-:-:S04]  /*92e0*/  IADD3.X R5, R11, R19, R5, P3, !PT ;  /* 0x000000130b057210 */ /* 0x000fc80001ffe405 */
[----:B------:R-:W-:Y:S02]  /*92f0*/  F2FP.BF16.F32.PACK_AB R16, RZ, R16 ;  /* 0x00000010ff10723e */ /* 0x000fe400000010ff */
[----:B------:R-:W-:Y:S02]  /*9300*/  ISETP.GT.AND P3, PT, R0, RZ, P1 ;  /* 0x000000ff0000720c */ /* 0x000fe40000f64270 */
[C---:B------:R-:W-:Y:S01]  /*9310*/  LEA R4, P4, R18.reuse, UR18, 0x1 ;  /* 0x0000001212047c11 */ /* 0x040fe2000f8808ff */
[----:B------:R0:W-:Y:S03]  /*9320*/  @P2 STG.E.U16 desc[UR20][R8.64+0x2], R16 ;  /* 0x0000021008002986 */ /* 0x0001e6000c101514 */
[----:B------:R-:W-:-:S07]  /*9330*/  LEA.HI.X R5, R18, UR19, R5, 0x1, P4 ;  /* 0x0000001312057c11 */ /* 0x000fce000a0f0c05 */
[----:B------:R-:W-:Y:S05]  /*9340*/  @!P3 BRA `(.L_x_149) ;  /* 0x000000000004b947 */ /* 0x000fea0003800000 */
[----:B------:R2:W5:Y:S02]  /*9350*/  LDG.E.LTC128B.U16 R15, desc[UR20][R4.64] ;  /* 0x00000014040f7981 */ /* 0x000564000c1e1520 */
.L_x_149:
[----:B------:R-:W-:Y:S05]  /*9360*/  BSYNC B0 ;  /* 0x0000000000007941 */ /* 0x000fea0003800000 */
.L_x_148:
[----:B0----5:R-:W-:Y:S01]  /*9370*/  IMAD.U32 R16, R15, 0x10000, RZ ;  /* 0x000100000f107824 */ /* 0x021fe200078e00ff */
[----:B------:R-:W-:Y:S01]  /*9380*/  IADD3 R18, P4, R8, UR8, RZ ;  /* 0x0000000808127c10 */ /* 0x000fe2000ff9e0ff */
[----:B------:R-:W-:Y:S01]  /*9390*/  BSSY B0, `(.L_x_150) ;  /* 0x0000009000007945 */ /* 0x000fe20003800000 */
[----:B------:R-:W-:Y:S01]  /*93a0*/  ISETP.GT.AND P2, PT, R0, 0x1, P1 ;  /* 0x000000010000780c */ /* 0x000fe20000f44270 */
[----:B------:R-:W-:-:S04]  /*93b0*/  FMUL R19, R16, UR22 ;  /* 0x0000001610137c20 */ /* 0x000fc80008400000 */
[----:B------:R-:W-:-:S05]  /*93c0*/  FFMA R19, R154, UR11, R19 ;  /* 0x0000000b9a137c23 */ /* 0x000fca0008000013 */
[----:B------:R-:W-:Y:S02]  /*93d0*/  F2FP.BF16.F32.PACK_AB R16, RZ, R19 ;  /* 0x00000013ff10723e */ /* 0x000fe400000010ff */
[----:B------:R-:W-:-:S05]  /*93e0*/  IADD3.X R19, R9, UR5, RZ, P4, !PT ;  /* 0x0000000509137c10 */ /* 0x000fca000a7fe4ff */
[----:B------:R0:W-:Y:S01]  /*93f0*/  @P3 STG.E.U16 desc[UR20][R18.64], R16 ;  /* 0x0000001012003986 */ /* 0x0001e2000c101514 */
[----:B------:R-:W-:Y:S05]  /*9400*/  @!P2 BRA `(.L_x_151) ;  /* 0x000000000004a947 */ /* 0x000fea0003800000 */
[----:B------:R3:W5:Y:S02]  /*9410*/  LDG.E.LTC128B.U16 R15, desc[UR20][R4.64+0x2] ;  /* 0x00000214040f7981 */ /* 0x000764000c1e1520 */
.L_x_151:
[----:B------:R-:W-:Y:S05]  /*9420*/  BSYNC B0 ;  /* 0x0000000000007941 */ /* 0x000fea0003800000 */
.L_x_150:
[----:B0----5:R-:W-:Y:S01]  /*9430*/  SHF.L.U32 R16, R15, 0x10, RZ ;  /* 0x000000100f107819 */ /* 0x021fe200000006ff */
[----:B------:R-:W-:Y:S01]  /*9440*/  BSSY B0, `(.L_x_152) ;  /* 0x0000008000007945 */ /* 0x000fe20003800000 */
[----:B------:R-:W-:-:S03]  /*9450*/  ISETP.GT.AND P3, PT, R0, 0x8, P0 ;  /* 0x000000080000780c */ /* 0x000fc60000764270 */
[----:B------:R-:W-:-:S04]  /*9460*/  FMUL R16, R16, UR22 ;  /* 0x0000001610107c20 */ /* 0x000fc80008400000 */
[----:B------:R-:W-:-:S05]  /*9470*/  FFMA R16, R155, UR11, R16 ;  /* 0x0000000b9b107c23 */ /* 0x000fca0008000010 */
[----:B------:R-:W-:-:S05]  /*9480*/  F2FP.BF16.F32.PACK_AB R16, RZ, R16 ;  /* 0x00000010ff10723e */ /* 0x000fca00000010ff */
[----:B------:R0:W-:Y:S01]  /*9490*/  @P2 STG.E.U16 desc[UR20][R18.64+0x2], R16 ;  /* 0x0000021012002986 */ /* 0x0001e2000c101514 */
[----:B------:R-:W-:Y:S05]  /*94a0*/  @!P3 BRA `(.L_x_153) ;  /* 0x000000000004b947 */ /* 0x000fea0003800000 */
[----:B------:R4:W5:Y:S02]  /*94b0*/  LDG.E.LTC128B.U16 R15, desc[UR20][R6.64+0x10] ;  /* 0x00001014060f7981 */ /* 0x000964000c1e1520 */
.L_x_153:
[----:B------:R-:W-:Y:S05]  /*94c0*/  BSYNC B0 ;  /* 0x0000000000007941 */ /* 0x000fea0003800000 */
.L_x_152:
[----:B0----5:R-:W-:Y:S01]  /*94d0*/  IMAD.U32 R16, R15, 0x10000, RZ ;  /* 0x000100000f107824 */ /* 0x021fe200078e00ff */
[----:B------:R-:W-:Y:S01]  /*94e0*/  ISETP.GT.AND P2, PT, R0, 0x9, P0 ;  /* 0x000000090000780c */ /* 0x000fe20000744270 */
[----:B------:R-:W-:Y:S02]  /*94f0*/  BSSY B0, `(.L_x_154) ;  /* 0x0000007000007945 */ /* 0x000fe40003800000 */
[----:B------:R-:W-:-:S04]  /*9500*/  FMUL R19, R16, UR22 ;  /* 0x0000001610137c20 */ /* 0x000fc80008400000 */
[----:B------:R-:W-:-:S05]  /*9510*/  FFMA R19, R156, UR11, R19 ;  /* 0x0000000b9c137c23 */ /* 0x000fca0008000013 */
[----:B------:R-:W-:-:S05]  /*9520*/  F2FP.BF16.F32.PACK_AB R19, RZ, R19 ;  /* 0x00000013ff13723e */ /* 0x000fca00000010ff */
[----:B------:R0:W-:Y:S01]  /*9530*/  @P3 STG.E.U16 desc[UR20][R8.64+0x10], R19 ;  /* 0x0000101308003986 */ /* 0x0001e2000c101514 */
[----:B------:R-:W-:Y:S05]  /*9540*/  @!P2 BRA `(.L_x_155) ;  /* 0x000000000004a947 */ /* 0x000fea0003800000 */
[----:B------:R0:W5:Y:S02]  /*9550*/  LDG.E.LTC128B.U16 R15, desc[UR20][R6.64+0x12] ;  /* 0x00001214060f7981 */ /* 0x000164000c1e1520 */
.L_x_155:
[----:B------:R-:W-:Y:S05]  /*9560*/  BSYNC B0 ;  /* 0x0000000000007941 */ /* 0x000fea0003800000 */
.L_x_154:
[----:B-----5:R-:W-:Y:S01]  /*9570*/  IMAD.U32 R16, R15, 0x10000, RZ ;  /* 0x000100000f107824 */ /* 0x020fe200078e00ff */
        /* <DEDUP_REMOVED lines=8> */
.L_x_157:
[----:B------:R-:W-:Y:S05]  /*9600*/  BSYNC B0 ;  /* 0x0000000000007941 */ /* 0x000fea0003800000 */
.L_x_156:
[----:B0----5:R-:W-:Y:S01]  /*9610*/  IMAD.U32 R16, R15, 0x10000, RZ ;  /* 0x000100000f107824 */ /* 0x021fe200078e00ff */
[----:B------:R-:W-:Y:S01]  /*9620*/  MOV R23, UR5 ;  /* 0x0000000500177c02 */ /* 0x000fe20008000f00 */
[----:B------:R-:W-:Y:S01]  /*9630*/  IMAD.U32 R21, RZ, RZ, UR8 ;  /* 0x00000008ff157e24 */ /* 0x000fe2000f8e00ff */
[----:B------:R-:W-:Y:S01]  /*9640*/  ISETP.GT.AND P2, PT, R0, 0x9, P1 ;  /* 0x000000090000780c */ /* 0x000fe20000f44270 */
[----:B------:R-:W-:Y:S01]  /*9650*/  FMUL R19, R16, UR22 ;  /* 0x0000001610137c20 */ /* 0x000fe20008400000 */
[----:B------:R-:W-:Y:S02]  /*9660*/  BSSY B0, `(.L_x_158) ;  /* 0x0000008000007945 */ /* 0x000fe40003800000 */
[----:B------:R-:W-:Y:S01]  /*9670*/  IADD3 R18, P4, P5, R21, UR7, R2 ;  /* 0x0000000715127c10 */ /* 0x000fe2000fd9e002 */
[----:B------:R-:W-:-:S05]  /*9680*/  FFMA R19, R158, UR11, R19 ;  /* 0x0000000b9e137c23 */ /* 0x000fca0008000013 */
[----:B------:R-:W-:Y:S02]  /*9690*/  F2FP.BF16.F32.PACK_AB R16, RZ, R19 ;  /* 0x00000013ff10723e */ /* 0x000fe400000010ff */
[----:B------:R-:W-:-:S05]  /*96a0*/  IADD3.X R19, R23, UR4, R3, P4, P5 ;  /* 0x0000000417137c10 */ /* 0x000fca000a7ea403 */
[----:B------:R0:W-:Y:S01]  /*96b0*/  @P3 STG.E.U16 desc[UR20][R18.64+0x10], R16 ;  /* 0x0000101012003986 */ /* 0x0001e2000c101514 */
[----:B------:R-:W-:Y:S05]  /*96c0*/  @!P2 BRA `(.L_x_159) ;  /* 0x000000000004a947 */ /* 0x000fea0003800000 */
[----:B------:R0:W5:Y:S02]  /*96d0*/  LDG.E.LTC128B.U16 R15, desc[UR20][R4.64+0x12] ;  /* 0x00001214040f7981 */ /* 0x000164000c1e1520 */
.L_x_159:
[----:B------:R-:W-:Y:S05]  /*96e0*/  BSYNC B0 ;  /* 0x0000000000007941 */ /* 0x000fea0003800000 */
.L_x_158:
        /* <DEDUP_REMOVED lines=9> */
.L_x_161:
[----:B------:R-:W-:Y:S05]  /*9780*/  BSYNC B0 ;  /* 0x0000000000007941 */ /* 0x000fea0003800000 */
.L_x_160:
        /* <DEDUP_REMOVED lines=9> */
.L_x_163:
[----:B------:R-:W-:Y:S05]  /*9820*/  BSYNC B0 ;  /* 0x0000000000007941 */ /* 0x000fea0003800000 */
.L_x_162:
        /* <DEDUP_REMOVED lines=9> */
.L_x_165:
[----:B------:R-:W-:Y:S05]  /*98c0*/  BSYNC B0 ;  /* 0x0000000000007941 */ /* 0x000fea0003800000 */
.L_x_164:
        /* <DEDUP_REMOVED lines=9> */
.L_x_167:
[----:B------:R-:W-:Y:S05]  /*9960*/  BSYNC B0 ;  /* 0x0000000000007941 */ /* 0x000fea0003800000 */
.L_x_166:
[----:B-----5:R-:W-:Y:S01]  /*9970*/  SHF.L.U32 R16, R15, 0x10, RZ ;  /* 0x000000100f107819 */ /* 0x020fe200000006ff */
        /* <DEDUP_REMOVED lines=8> */
.L_x_169:
[----:B------:R-:W-:Y:S05]  /*9a00*/  BSYNC B0 ;  /* 0x0000000000007941 */ /* 0x000fea0003800000 */
.L_x_168:
        /* <DEDUP_REMOVED lines=9> */
.L_x_171:
[----:B------:R-:W-:Y:S05]  /*9aa0*/  BSYNC B0 ;  /* 0x0000000000007941 */ /* 0x000fea0003800000 */
.L_x_170:
        /* <DEDUP_REMOVED lines=9> */
.L_x_173:
[----:B------:R-:W-:Y:S05]  /*9b40*/  BSYNC B0 ;  /* 0x0000000000007941 */ /* 0x000fea0003800000 */
.L_x_172:
        /* <DEDUP_REMOVED lines=9> */
.L_x_175:
[----:B------:R-:W-:Y:S05]  /*9be0*/  BSYNC B0 ;  /* 0x0000000000007941 */ /* 0x000fea0003800000 */
.L_x_174:
        /* <DEDUP_REMOVED lines=9> */
.L_x_177:
[----:B------:R-:W-:Y:S05]  /*9c80*/  BSYNC B0 ;  /* 0x0000000000007941 */ /* 0x000fea0003800000 */
.L_x_176:
        /* <DEDUP_REMOVED lines=9> */
.L_x_179:
[----:B------:R-:W-:Y:S05]  /*9d20*/  BSYNC B0 ;  /* 0x0000000000007941 */ /* 0x000fea0003800000 */
.L_x_178:
        /* <DEDUP_REMOVED lines=9> */
.L_x_181:
[----:B------:R-:W-:Y:S05]  /*9dc0*/  BSYNC B0 ;  /* 0x0000000000007941 */ /* 0x000fea0003800000 */
.L_x_180:
        /* <DEDUP_REMOVED lines=9> */
.L_x_183:
[----:B------:R-:W-:Y:S05]  /*9e60*/  BSYNC B0 ;  /* 0x0000000000007941 */ /* 0x000fea0003800000 */
.L_x_182:
        /* <DEDUP_REMOVED lines=9> */
.L_x_185:
[----:B------:R-:W-:Y:S05]  /*9f00*/  BSYNC B0 ;  /* 0x0000000000007941 */ /* 0x000fea0003800000 */
.L_x_184:
        /* <DEDUP_REMOVED lines=9> */
.L_x_187:
[----:B------:R-:W-:Y:S05]  /*9fa0*/  BSYNC B0 ;  /* 0x0000000000007941 */ /* 0x000fea0003800000 */
.L_x_186:
        /* <DEDUP_REMOVED lines=9> */
.L_x_189:
[----:B------:R-:W-:Y:S05]  /*a040*/  BSYNC B0 ;  /* 0x0000000000007941 */ /* 0x000fea0003800000 */
.L_x_188:
        /* <DEDUP_REMOVED lines=9> */
.L_x_191:
[----:B------:R-:W-:Y:S05]  /*a0e0*/  BSYNC B0 ;  /* 0x0000000000007941 */ /* 0x000fea0003800000 */
.L_x_190:
        /* <DEDUP_REMOVED lines=9> */
.L_x_193:
[----:B------:R-:W-:Y:S05]  /*a180*/  BSYNC B0 ;  /* 0x0000000000007941 */ /* 0x000fea0003800000 */
.L_x_192:
        /* <DEDUP_REMOVED lines=9> */
.L_x_195:
[----:B------:R-:W-:Y:S05]  /*a220*/  BSYNC B0 ;  /* 0x0000000000007941 */ /* 0x000fea0003800000 */
.L_x_194:
        /* <DEDUP_REMOVED lines=9> */
.L_x_197:
[----:B------:R-:W-:Y:S05]  /*a2c0*/  BSYNC B0 ;  /* 0x0000000000007941 */ /* 0x000fea0003800000 */
.L_x_196:
        /* <DEDUP_REMOVED lines=9> */
.L_x_199:
[----:B------:R-:W-:Y:S05]  /*a360*/  BSYNC B0 ;  /* 0x0000000000007941 */ /* 0x000fea0003800000 */
.L_x_198:
        /* <DEDUP_REMOVED lines=9> */
.L_x_201:
[----:B------:R-:W-:Y:S05]  /*a400*/  BSYNC B0 ;  /* 0x0000000000007941 */ /* 0x000fea0003800000 */
.L_x_200:
        /* <DEDUP_REMOVED lines=9> */
.L_x_203:
[----:B------:R-:W-:Y:S05]  /*a4a0*/  BSYNC B0 ;  /* 0x0000000000007941 */ /* 0x000fea0003800000 */
.L_x_202:
        /* <DEDUP_REMOVED lines=9> */
.L_x_205:
[----:B------:R-:W-:Y:S05]  /*a540*/  BSYNC B0 ;  /* 0x0000000000007941 */ /* 0x000fea0003800000 */
.L_x_204:
        /* <DEDUP_REMOVED lines=9> */
.L_x_207:
[----:B------:R-:W-:Y:S05]  /*a5e0*/  BSYNC B0 ;  /* 0x0000000000007941 */ /* 0x000fea0003800000 */
.L_x_206:
        /* <DEDUP_REMOVED lines=9> */
.L_x_209:
[----:B------:R-:W-:Y:S05]  /*a680*/  BSYNC B0 ;  /* 0x0000000000007941 */ /* 0x000fea0003800000 */
.L_x_208:
        /* <DEDUP_REMOVED lines=9> */
.L_x_211:
[----:B------:R-:W-:Y:S05]  /*a720*/  BSYNC B0 ;  /* 0x0000000000007941 */ /* 0x000fea0003800000 */
.L_x_210:
        /* <DEDUP_REMOVED lines=9> */
.L_x_213:
[----:B------:R-:W-:Y:S05]  /*a7c0*/  BSYNC B0 ;  /* 0x0000000000007941 */ /* 0x000fea0003800000 */
.L_x_212:
        /* <DEDUP_REMOVED lines=9> */
.L_x_215:
[----:B------:R-:W-:Y:S05]  /*a860*/  BSYNC B0 ;  /* 0x0000000000007941 */ /* 0x000fea0003800000 */
.L_x_214:
        /* <DEDUP_REMOVED lines=9> */
.L_x_217:
[----:B------:R-:W-:Y:S05]  /*a900*/  BSYNC B0 ;  /* 0x0000000000007941 */ /* 0x000fea0003800000 */
.L_x_216:
        /* <DEDUP_REMOVED lines=9> */
.L_x_219:
[----:B------:R-:W-:Y:S05]  /*a9a0*/  BSYNC B0 ;  /* 0x0000000000007941 */ /* 0x000fea0003800000 */
.L_x_218:
        /* <DEDUP_REMOVED lines=9> */
.L_x_221:
[----:B------:R-:W-:Y:S05]  /*aa40*/  BSYNC B0 ;  /* 0x0000000000007941 */ /* 0x000fea0003800000 */
.L_x_220:
        /* <DEDUP_REMOVED lines=9> */
.L_x_223:
[----:B------:R-:W-:Y:S05]  /*aae0*/  BSYNC B0 ;  /* 0x0000000000007941 */ /* 0x000fea0003800000 */
.L_x_222:
        /* <DEDUP_REMOVED lines=9> */
.L_x_225:
[----:B------:R-:W-:Y:S05]  /*ab80*/  BSYNC B0 ;  /* 0x0000000000007941 */ /* 0x000fea0003800000 */
.L_x_224:
        /* <DEDUP_REMOVED lines=9> */
.L_x_227:
[----:B------:R-:W-:Y:S05]  /*ac20*/  BSYNC B0 ;  /* 0x0000000000007941 */ /* 0x000fea0003800000 */
.L_x_226:
        /* <DEDUP_REMOVED lines=9> */
.L_x_229:
[----:B------:R-:W-:Y:S05]  /*acc0*/  BSYNC B0 ;  /* 0x0000000000007941 */ /* 0x000fea0003800000 */
.L_x_228:
        /* <DEDUP_REMOVED lines=9> */
.L_x_231:
[----:B------:R-:W-:Y:S05]  /*ad60*/  BSYNC B0 ;  /* 0x0000000000007941 */ /* 0x000fea0003800000 */
.L_x_230:
        /* <DEDUP_REMOVED lines=9> */
.L_x_233:
[----:B------:R-:W-:Y:S05]  /*ae00*/  BSYNC B0 ;  /* 0x0000000000007941 */ /* 0x000fea0003800000 */
.L_x_232:
        /* <DEDUP_REMOVED lines=9> */
.L_x_235:
[----:B------:R-:W-:Y:S05]  /*aea0*/  BSYNC B0 ;  /* 0x0000000000007941 */ /* 0x000fea0003800000 */
.L_x_234:
        /* <DEDUP_REMOVED lines=9> */
.L_x_237:
[----:B------:R-:W-:Y:S05]  /*af40*/  BSYNC B0 ;  /* 0x0000000000007941 */ /* 0x000fea0003800000 */
.L_x_236:
        /* <DEDUP_REMOVED lines=9> */
.L_x_239:
[----:B------:R-:W-:Y:S05]  /*afe0*/  BSYNC B0 ;  /* 0x0000000000007941 */ /* 0x000fea0003800000 */
.L_x_238:
        /* <DEDUP_REMOVED lines=9> */
.L_x_241:
[----:B------:R-:W-:Y:S05]  /*b080*/  BSYNC B0 ;  /* 0x0000000000007941 */ /* 0x000fea0003800000 */
.L_x_240:
        /* <DEDUP_REMOVED lines=9> */
.L_x_243:
[----:B------:R-:W-:Y:S05]  /*b120*/  BSYNC B0 ;  /* 0x0000000000007941 */ /* 0x000fea0003800000 */
.L_x_242:
        /* <DEDUP_REMOVED lines=9> */
.L_x_245:
[----:B------:R-:W-:Y:S05]  /*b1c0*/  BSYNC B0 ;  /* 0x0000000000007941 */ /* 0x000fea0003800000 */
.L_x_244:
        /* <DEDUP_REMOVED lines=9> */
.L_x_247:
[----:B------:R-:W-:Y:S05]  /*b260*/  BSYNC B0 ;  /* 0x0000000000007941 */ /* 0x000fea0003800000 */
.L_x_246:
        /* <DEDUP_REMOVED lines=9> */
.L_x_249:
[----:B------:R-:W-:Y:S05]  /*b300*/  BSYNC B0 ;  /* 0x0000000000007941 */ /* 0x000fea0003800000 */
.L_x_248:
        /* <DEDUP_REMOVED lines=9> */
.L_x_251:
[----:B------:R-:W-:Y:S05]  /*b3a0*/  BSYNC B0 ;  /* 0x0000000000007941 */ /* 0x000fea0003800000 */
.L_x_250:
        /* <DEDUP_REMOVED lines=9> */
.L_x_253:
[----:B------:R-:W-:Y:S05]  /*b440*/  BSYNC B0 ;  /* 0x0000000000007941 */ /* 0x000fea0003800000 */
.L_x_252:
        /* <DEDUP_REMOVED lines=9> */
.L_x_255:
[----:B------:R-:W-:Y:S05]  /*b4e0*/  BSYNC B0 ;  /* 0x0000000000007941 */ /* 0x000fea0003800000 */
.L_x_254:
        /* <DEDUP_REMOVED lines=9> */
.L_x_257:
[----:B------:R-:W-:Y:S05]  /*b580*/  BSYNC B0 ;  /* 0x0000000000007941 */ /* 0x000fea0003800000 */
.L_x_256:
        /* <DEDUP_REMOVED lines=9> */
.L_x_259:
[----:B------:R-:W-:Y:S05]  /*b620*/  BSYNC B0 ;  /* 0x0000000000007941 */ /* 0x000fea0003800000 */
.L_x_258:
        /* <DEDUP_REMOVED lines=9> */
.L_x_261:
[----:B------:R-:W-:Y:S05]  /*b6c0*/  BSYNC B0 ;  /* 0x0000000000007941 */ /* 0x000fea0003800000 */
.L_x_260:
        /* <DEDUP_REMOVED lines=9> */
.L_x_263:
[----:B------:R-:W-:Y:S05]  /*b760*/  BSYNC B0 ;  /* 0x0000000000007941 */ /* 0x000fea0003800000 */
.L_x_262:
        /* <DEDUP_REMOVED lines=9> */
.L_x_265:
[----:B------:R-:W-:Y:S05]  /*b800*/  BSYNC B0 ;  /* 0x0000000000007941 */ /* 0x000fea0003800000 */
.L_x_264:
        /* <DEDUP_REMOVED lines=9> */
.L_x_267:
[----:B------:R-:W-:Y:S05]  /*b8a0*/  BSYNC B0 ;  /* 0x0000000000007941 */ /* 0x000fea0003800000 */
.L_x_266:
[----:B01--45:R-:W-:Y:S01]  /*b8b0*/  SHF.L.U32 R6, R15, 0x10, RZ ;  /* 0x000000100f067819 */ /* 0x033fe200000006ff */
        /* <DEDUP_REMOVED lines=8> */
.L_x_269:
[----:B------:R-:W-:Y:S05]  /*b940*/  BSYNC B0 ;  /* 0x0000000000007941 */ /* 0x000fea0003800000 */
.L_x_268:
[----:B0----5:R-:W-:Y:S01]  /*b950*/  IMAD.U32 R6, R15, 0x10000, RZ ;  /* 0x000100000f067824 */ /* 0x021fe200078e00ff */
[----:B------:R-:W-:Y:S01]  /*b960*/  ISETP.GT.AND P1, PT, R0, 0x79, P1 ;  /* 0x000000790000780c */ /* 0x000fe20000f24270 */
[----:B------:R-:W-:Y:S01]  /*b970*/  BSSY B0, `(.L_x_270) ;  /* 0x000000b000007945 */ /* 0x000fe20003800000 */
[----:B------:R-:W-:Y:S01]  /*b980*/  IADD3 R20, P0, R12, 0x80, RZ ;  /* 0x000000800c147810 */ /* 0x000fe20007f1e0ff */
[----:B------:R-:W-:Y:S01]  /*b990*/  FMUL R7, R6, UR22 ;  /* 0x0000001606077c20 */ /* 0x000fe20008400000 */
[----:B------:R-:W-:-:S03]  /*b9a0*/  @P2 IMAD.MOV.U32 R6, RZ, RZ, R18 ;  /* 0x000000ffff062224 */ /* 0x000fc600078e0012 */
[----:B------:R-:W-:-:S05]  /*b9b0*/  FFMA R7, R214, UR11, R7 ;  /* 0x0000000bd6077c23 */ /* 0x000fca0008000007 */
[----:B------:R-:W-:-:S04]  /*b9c0*/  F2FP.BF16.F32.PACK_AB R7, RZ, R7 ;  /* 0x00000007ff07723e */ /* 0x000fc800000010ff */
[----:B------:R-:W-:Y:S01]  /*b9d0*/  PRMT R8, R7, 0x7610, R8 ;  /* 0x0000761007087816 */ /* 0x000fe20000000008 */
[----:B------:R-:W-:-:S05]  /*b9e0*/  @P2 IMAD.MOV.U32 R7, RZ, RZ, R19 ;  /* 0x000000ffff072224 */ /* 0x000fca00078e0013 */
[----:B------:R0:W-:Y:S01]  /*b9f0*/  @P2 STG.E.U16 desc[UR20][R6.64+0xf0], R8 ;  /* 0x0000f00806002986 */ /* 0x0001e2000c101514 */
[----:B------:R-:W-:Y:S05]  /*ba00*/  @!P1 BRA `(.L_x_271) ;  /* 0x0000000000049947 */ /* 0x000fea0003800000 */
[----:B------:R4:W5:Y:S02]  /*ba10*/  LDG.E.LTC128B.U16 R15, desc[UR20][R4.64+0xf2] ;  /* 0x0000f214040f7981 */ /* 0x000964000c1e1520 */
.L_x_271:
[----:B------:R-:W-:Y:S05]  /*ba20*/  BSYNC B0 ;  /* 0x0000000000007941 */ /* 0x000fea0003800000 */
.L_x_270:
[----:B-12345:R-:W-:Y:S01]  /*ba30*/  IMAD.U32 R4, R15, 0x10000, RZ ;  /* 0x000100000f047824 */ /* 0x03efe200078e00ff */
[----:B------:R-:W-:Y:S01]  /*ba40*/  IADD3.X R5, RZ, R13, RZ, P0, !PT ;  /* 0x0000000dff057210 */ /* 0x000fe200007fe4ff */
[----:B0-----:R-:W-:Y:S01]  /*ba50*/  IMAD.WIDE.U32 R6, R20, UR16, R10 ;  /* 0x0000001014067c25 */ /* 0x001fe2000f8e000a */
[----:B------:R-:W-:-:S03]  /*ba60*/  ISETP.GT.AND P0, PT, R14, 0x80, PT ;  /* 0x000000800e00780c */ /* 0x000fc60003f04270 */
[----:B------:R-:W-:Y:S01]  /*ba70*/  FMUL R4, R4, UR22 ;  /* 0x0000001604047c20 */ /* 0x000fe20008400000 */
[----:B------:R-:W-:Y:S01]  /*ba80*/  IMAD R5, R5, UR16, RZ ;  /* 0x0000001005057c24 */ /* 0x000fe2000f8e02ff */
[----:B------:R-:W-:Y:S02]  /*ba90*/  ISETP.GT.AND P3, PT, R0, RZ, P0 ;  /* 0x000000ff0000720c */ /* 0x000fe40000764270 */
[----:B------:R-:W-:Y:S01]  /*baa0*/  FFMA R4, R215, UR11, R4 ;  /* 0x0000000bd7047c23 */ /* 0x000fe20008000004 */
[----:B------:R-:W-:-:S04]  /*bab0*/  IMAD R21, R20, UR17, R5 ;  /* 0x0000001114157c24 */ /* 0x000fc8000f8e0205 */
[----:B------:R-:W-:Y:S01]  /*bac0*/  F2FP.BF16.F32.PACK_AB R8, RZ, R4 ;  /* 0x00000004ff08723e */ /* 0x000fe200000010ff */
[----:B------:R-:W-:Y:S01]  /*bad0*/  IMAD.IADD R5, R7, 0x1, R21 ;  /* 0x0000000107057824 */ /* 0x000fe200078e0215 */
[----:B------:R-:W-:Y:S02]  /*bae0*/  LEA R4, P2, R6, UR18, 0x1 ;  /* 0x0000001206047c11 */ /* 0x000fe4000f8408ff */
[----:B------:R-:W-:Y:S02]  /*baf0*/  PRMT R9, R8, 0x7610, R9 ;  /* 0x0000761008097816 */ /* 0x000fe40000000009 */
[----:B------:R-:W-:-:S03]  /*bb00*/  LEA.HI.X R5, R6, UR19, R5, 0x1, P2 ;  /* 0x0000001306057c11 */ /* 0x000fc600090f0c05 */
[----:B------:R0:W-:Y:S04]  /*bb10*/  @P1 STG.E.U16 desc[UR20][R18.64+0xf2], R9 ;  /* 0x0000f20912001986 */ /* 0x0001e8000c101514 */
[----:B------:R-:W2:Y:S01]  /*bb20*/  @P3 LDG.E.LTC128B.U16 R15, desc[UR20][R4.64] ;  /* 0x00000014040f3981 */ /* 0x000ea2000c1e1520 */
[----:B------:R-:W-:Y:S01]  /*bb30*/  USHF.L.U32 UR4, UR14, 0x8, URZ ;  /* 0x000000080e047899 */ /* 0x000fe2000800063f */
[----:B------:R-:W-:Y:S01]  /*bb40*/  ISETP.GT.AND P2, PT, R0, 0x1, P0 ;  /* 0x000000010000780c */ /* 0x000fe20000744270 */
[----:B------:R-:W-:Y:S01]  /*bb50*/  USHF.L.U64.HI UR6, UR14, 0x8, UR15 ;  /* 0x000000080e067899 */ /* 0x000fe2000801020f */
[----:B------:R-:W-:Y:S03]  /*bb60*/  BSSY B0, `(.L_x_272) ;  /* 0x000000a000007945 */ /* 0x000fe60003800000 */
[----:B------:R-:W-:-:S04]  /*bb70*/  IADD3 R8, P1, R2, UR4, RZ ;  /* 0x0000000402087c10 */ /* 0x000fc8000ff3e0ff */
[----:B0-----:R-:W-:Y:S01]  /*bb80*/  IADD3.X R9, R3, UR6, RZ, P1, !PT ;  /* 0x0000000603097c10 */ /* 0x001fe20008ffe4ff */
[----:B--2---:R-:W-:-:S04]  /*bb90*/  IMAD.U32 R6, R15, 0x10000, RZ ;  /* 0x000100000f067824 */ /* 0x004fc800078e00ff */
[----:B------:R-:W-:-:S04]  /*bba0*/  FMUL R7, R6, UR22 ;  /* 0x0000001606077c20 */ /* 0x000fc80008400000 */
[----:B------:R-:W-:-:S05]  /*bbb0*/  FFMA R7, R88, UR11, R7 ;  /* 0x0000000b58077c23 */ /* 0x000fca0008000007 */
[----:B------:R-:W-:-:S05]  /*bbc0*/  F2FP.BF16.F32.PACK_AB R7, RZ, R7 ;  /* 0x00000007ff07723e */ /* 0x000fca00000010ff */
[----:B------:R0:W-:Y:S01]  /*bbd0*/  @P3 STG.E.U16 desc[UR20][R8.64], R7 ;  /* 0x0000000708003986 */ /* 0x0001e2000c101514 */
[----:B------:R-:W-:Y:S05]  /*bbe0*/  @!P2 BRA `(.L_x_273) ;  /* 0x000000000004a947 */ /* 0x000fea0003800000 */
[----:B------:R1:W5:Y:S02]  /*bbf0*/  LDG.E.LTC128B.U16 R15, desc[UR20][R4.64+0x2] ;  /* 0x00000214040f7981 */ /* 0x000364000c1e1520 */
.L_x_273:
[----:B------:R-:W-:Y:S05]  /*bc00*/  BSYNC B0 ;  /* 0x0000000000007941 */ /* 0x000fea0003800000 */
.L_x_272:
        /* <DEDUP_REMOVED lines=15> */
.L_x_275:
[----:B------:R-:W-:Y:S05]  /*bd00*/  BSYNC B0 ;  /* 0x0000000000007941 */ /* 0x000fea0003800000 */
.L_x_274:
        /* <DEDUP_REMOVED lines=11> */
.L_x_277:
[----:B------:R-:W-:Y:S05]  /*bdc0*/  BSYNC B0 ;  /* 0x0000000000007941 */ /* 0x000fea0003800000 */
.L_x_276:
        /* <DEDUP_REMOVED lines=9> */
.L_x_279:
[----:B------:R-:W-:Y:S05]  /*be60*/  BSYNC B0 ;  /* 0x0000000000007941 */ /* 0x000fea0003800000 */
.L_x_278:
        /* <DEDUP_REMOVED lines=9> */
.L_x_281:
[----:B------:R-:W-:Y:S05]  /*bf00*/  BSYNC B0 ;  /* 0x0000000000007941 */ /* 0x000fea0003800000 */
.L_x_280:
        /* <DEDUP_REMOVED lines=9> */
.L_x_283:
[----:B------:R-:W-:Y:S05]  /*bfa0*/  BSYNC B0 ;  /* 0x0000000000007941 */ /* 0x000fea0003800000 */
.L_x_282:
        /* <DEDUP_REMOVED lines=13> */
.L_x_285:
[----:B------:R-:W-:Y:S05]  /*c080*/  BSYNC B0 ;  /* 0x0000000000007941 */ /* 0x000fea0003800000 */
.L_x_284:
        /* <DEDUP_REMOVED lines=9> */
.L_x_287:
[----:B------:R-:W-:Y:S05]  /*c120*/  BSYNC B0 ;  /* 0x0000000000007941 */ /* 0x000fea0003800000 */
.L_x_286:
        /* <DEDUP_REMOVED lines=9> */
.L_x_289:
[----:B------:R-:W-:Y:S05]  /*c1c0*/  BSYNC B0 ;  /* 0x0000000000007941 */ /* 0x000fea0003800000 */
.L_x_288:
        /* <DEDUP_REMOVED lines=9> */
.L_x_291:
[----:B------:R-:W-:Y:S05]  /*c260*/  BSYNC B0 ;  /* 0x0000000000007941 */ /* 0x000fea0003800000 */
.L_x_290:
        /* <DEDUP_REMOVED lines=9> */
.L_x_293:
[----:B------:R-:W-:Y:S05]  /*c300*/  BSYNC B0 ;  /* 0x0000000000007941 */ /* 0x000fea0003800000 */
.L_x_292:
        /* <DEDUP_REMOVED lines=9> */
.L_x_295:
[----:B------:R-:W-:Y:S05]  /*c3a0*/  BSYNC B0 ;  /* 0x0000000000007941 */ /* 0x000fea0003800000 */
.L_x_294:
        /* <DEDUP_REMOVED lines=9> */
.L_x_297:
[----:B------:R-:W-:Y:S05]  /*c440*/  BSYNC B0 ;  /* 0x0000000000007941 */ /* 0x000fea0003800000 */
.L_x_296:
        /* <DEDUP_REMOVED lines=9> */
.L_x_299:
[----:B------:R-:W-:Y:S05]  /*c4e0*/  BSYNC B0 ;  /* 0x0000000000007941 */ /* 0x000fea0003800000 */
.L_x_298:
        /* <DEDUP_REMOVED lines=9> */
.L_x_301:
[----:B------:R-:W-:Y:S05]  /*c580*/  BSYNC B0 ;  /* 0x0000000000007941 */ /* 0x000fea0003800000 */
.L_x_300:
        /* <DEDUP_REMOVED lines=9> */
.L_x_303:
[----:B------:R-:W-:Y:S05]  /*c620*/  BSYNC B0 ;  /* 0x0000000000007941 */ /* 0x000fea0003800000 */
.L_x_302:
        /* <DEDUP_REMOVED lines=9> */
.L_x_305:
[----:B------:R-:W-:Y:S05]  /*c6c0*/  BSYNC B0 ;  /* 0x0000000000007941 */ /* 0x000fea0003800000 */
.L_x_304:
        /* <DEDUP_REMOVED lines=9> */
.L_x_307:
[----:B------:R-:W-:Y:S05]  /*c760*/  BSYNC B0 ;  /* 0x0000000000007941 */ /* 0x000fea0003800000 */
.L_x_306:
        /* <DEDUP_REMOVED lines=9> */
.L_x_309:
[----:B------:R-:W-:Y:S05]  /*c800*/  BSYNC B0 ;  /* 0x0000000000007941 */ /* 0x000fea0003800000 */
.L_x_308:
        /* <DEDUP_REMOVED lines=9> */
.L_x_311:
[----:B------:R-:W-:Y:S05]  /*c8a0*/  BSYNC B0 ;  /* 0x0000000000007941 */ /* 0x000fea0003800000 */
.L_x_310:
        /* <DEDUP_REMOVED lines=9> */
.L_x_313:
[----:B------:R-:W-:Y:S05]  /*c940*/  BSYNC B0 ;  /* 0x0000000000007941 */ /* 0x000fea0003800000 */
.L_x_312:
        /* <DEDUP_REMOVED lines=9> */
.L_x_315:
[----:B------:R-:W-:Y:S05]  /*c9e0*/  BSYNC B0 ;  /* 0x0000000000007941 */ /* 0x000fea0003800000 */
.L_x_314:
        /* <DEDUP_REMOVED lines=9> */
.L_x_317:
[----:B------:R-:W-:Y:S05]  /*ca80*/  BSYNC B0 ;  /* 0x0000000000007941 */ /* 0x000fea0003800000 */
.L_x_316:
        /* <DEDUP_REMOVED lines=9> */
.L_x_319:
[----:B------:R-:W-:Y:S05]  /*cb20*/  BSYNC B0 ;  /* 0x0000000000007941 */ /* 0x000fea0003800000 */
.L_x_318:
        /* <DEDUP_REMOVED lines=9> */
.L_x_321:
[----:B------:R-:W-:Y:S05]  /*cbc0*/  BSYNC B0 ;  /* 0x0000000000007941 */ /* 0x000fea0003800000 */
.L_x_320:
        /* <DEDUP_REMOVED lines=9> */
.L_x_323:
[----:B------:R-:W-:Y:S05]  /*cc60*/  BSYNC B0 ;  /* 0x0000000000007941 */ /* 0x000fea0003800000 */
.L_x_322:
        /* <DEDUP_REMOVED lines=9> */
.L_x_325:
[----:B------:R-:W-:Y:S05]  /*cd00*/  BSYNC B0 ;  /* 0x0000000000007941 */ /* 0x000fea0003800000 */
.L_x_324:
        /* <DEDUP_REMOVED lines=9> */
.L_x_327:
[----:B------:R-:W-:Y:S05]  /*cda0*/  BSYNC B0 ;  /* 0x0000000000007941 */ /* 0x000fea0003800000 */
.L_x_326:
        /* <DEDUP_REMOVED lines=9> */
.L_x_329:
[----:B------:R-:W-:Y:S05]  /*ce40*/  BSYNC B0 ;  /* 0x0000000000007941 */ /* 0x000fea0003800000 */
.L_x_328:
        /* <DEDUP_REMOVED lines=9> */
.L_x_331:
[----:B------:R-:W-:Y:S05]  /*cee0*/  BSYNC B0 ;  /* 0x0000000000007941 */ /* 0x000fea0003800000 */
.L_x_330:
        /* <DEDUP_REMOVED lines=9> */
.L_x_333:
[----:B------:R-:W-:Y:S05]  /*cf80*/  BSYNC B0 ;  /* 0x0000000000007941 */ /* 0x000fea0003800000 */
.L_x_332:
        /* <DEDUP_REMOVED lines=9> */
.L_x_335:
[----:B------:R-:W-:Y:S05]  /*d020*/  BSYNC B0 ;  /* 0x0000000000007941 */ /* 0x000fea0003800000 */
.L_x_334:
        /* <DEDUP_REMOVED lines=9> */
.L_x_337:
[----:B------:R-:W-:Y:S05]  /*d0c0*/  BSYNC B0 ;  /* 0x0000000000007941 */ /* 0x000fea0003800000 */
.L_x_336:
        /* <DEDUP_REMOVED lines=9> */
.L_x_339:
[----:B------:R-:W-:Y:S05]  /*d160*/  BSYNC B0 ;  /* 0x0000000000007941 */ /* 0x000fea0003800000 */
.L_x_338:
        /* <DEDUP_REMOVED lines=9> */
.L_x_341:
[----:B------:R-:W-:Y:S05]  /*d200*/  BSYNC B0 ;  /* 0x0000000000007941 */ /* 0x000fea0003800000 */
.L_x_340:
        /* <DEDUP_REMOVED lines=9> */
.L_x_343:
[----:B------:R-:W-:Y:S05]  /*d2a0*/  BSYNC B0 ;  /* 0x0000000000007941 */ /* 0x000fea0003800000 */
.L_x_342:
        /* <DEDUP_REMOVED lines=9> */
.L_x_345:
[----:B------:R-:W-:Y:S05]  /*d340*/  BSYNC B0 ;  /* 0x0000000000007941 */ /* 0x000fea0003800000 */
.L_x_344:
        /* <DEDUP_REMOVED lines=9> */
.L_x_347:
[----:B------:R-:W-:Y:S05]  /*d3e0*/  BSYNC B0 ;  /* 0x0000000000007941 */ /* 0x000fea0003800000 */
.L_x_346:
        /* <DEDUP_REMOVED lines=9> */
.L_x_349:
[----:B------:R-:W-:Y:S05]  /*d480*/  BSYNC B0 ;  /* 0x0000000000007941 */ /* 0x000fea0003800000 */
.L_x_348:
        /* <DEDUP_REMOVED lines=9> */
.L_x_351:
[----:B------:R-:W-:Y:S05]  /*d520*/  BSYNC B0 ;  /* 0x0000000000007941 */ /* 0x000fea0003800000 */
.L_x_350:
        /* <DEDUP_REMOVED lines=9> */
.L_x_353:
[----:B------:R-:W-:Y:S05]  /*d5c0*/  BSYNC B0 ;  /* 0x0000000000007941 */ /* 0x000fea0003800000 */
.L_x_352:
        /* <DEDUP_REMOVED lines=9> */
.L_x_355:
[----:B------:R-:W-:Y:S05]  /*d660*/  BSYNC B0 ;  /* 0x0000000000007941 */ /* 0x000fea0003800000 */
.L_x_354:
        /* <DEDUP_REMOVED lines=9> */
.L_x_357:
[----:B------:R-:W-:Y:S05]  /*d700*/  BSYNC B0 ;  /* 0x0000000000007941 */ /* 0x000fea0003800000 */
.L_x_356:
        /* <DEDUP_REMOVED lines=9> */
.L_x_359:
[----:B------:R-:W-:Y:S05]  /*d7a0*/  BSYNC B0 ;  /* 0x0000000000007941 */ /* 0x000fea0003800000 */
.L_x_358:
        /* <DEDUP_REMOVED lines=9> */
.L_x_361:
[----:B------:R-:W-:Y:S05]  /*d840*/  BSYNC B0 ;  /* 0x0000000000007941 */ /* 0x000fea0003800000 */
.L_x_360:
        /* <DEDUP_REMOVED lines=9> */
.L_x_363:
[----:B------:R-:W-:Y:S05]  /*d8e0*/  BSYNC B0 ;  /* 0x0000000000007941 */ /* 0x000fea0003800000 */
.L_x_362:
        /* <DEDUP_REMOVED lines=9> */
.L_x_365:
[----:B------:R-:W-:Y:S05]  /*d980*/  BSYNC B0 ;  /* 0x0000000000007941 */ /* 0x000fea0003800000 */
.L_x_364:
        /* <DEDUP_REMOVED lines=9> */
.L_x_367:
[----:B------:R-:W-:Y:S05]  /*da20*/  BSYNC B0 ;  /* 0x0000000000007941 */ /* 0x000fea0003800000 */
.L_x_366:
        /* <DEDUP_REMOVED lines=9> */
.L_x_369:
[----:B------:R-:W-:Y:S05]  /*dac0*/  BSYNC B0 ;  /* 0x0000000000007941 */ /* 0x000fea0003800000 */
.L_x_368:
        /* <DEDUP_REMOVED lines=9> */
.L_x_371:
[----:B------:R-:W-:Y:S05]  /*db60*/  BSYNC B0 ;  /* 0x0000000000007941 */ /* 0x000fea0003800000 */
.L_x_370:
        /* <DEDUP_REMOVED lines=9> */
.L_x_373:
[----:B------:R-:W-:Y:S05]  /*dc00*/  BSYNC B0 ;  /* 0x0000000000007941 */ /* 0x000fea0003800000 */
.L_x_372:
        /* <DEDUP_REMOVED lines=9> */
.L_x_375:
[----:B------:R-:W-:Y:S05]  /*dca0*/  BSYNC B0 ;  /* 0x0000000000007941 */ /* 0x000fea0003800000 */
.L_x_374:
        /* <DEDUP_REMOVED lines=9> */
.L_x_377:
[----:B------:R-:W-:Y:S05]  /*dd40*/  BSYNC B0 ;  /* 0x0000000000007941 */ /* 0x000fea0003800000 */
.L_x_376:
        /* <DEDUP_REMOVED lines=9> */
.L_x_379:
[----:B------:R-:W-:Y:S05]  /*dde0*/  BSYNC B0 ;  /* 0x0000000000007941 */ /* 0x000fea0003800000 */
.L_x_378:
        /* <DEDUP_REMOVED lines=9> */
.L_x_381:
[----:B------:R-:W-:Y:S05]  /*de80*/  BSYNC B0 ;  /* 0x0000000000007941 */ /* 0x000fea0003800000 */
.L_x_380:
        /* <DEDUP_REMOVED lines=9> */
.L_x_383:
[----:B------:R-:W-:Y:S05]  /*df20*/  BSYNC B0 ;  /* 0x0000000000007941 */ /* 0x000fea0003800000 */
.L_x_382:
        /* <DEDUP_REMOVED lines=9> */
.L_x_385:
[----:B------:R-:W-:Y:S05]  /*dfc0*/  BSYNC B0 ;  /* 0x0000000000007941 */ /* 0x000fea0003800000 */
.L_x_384:
        /* <DEDUP_REMOVED lines=9> */
.L_x_387:
[----:B------:R-:W-:Y:S05]  /*e060*/  BSYNC B0 ;  /* 0x0000000000007941 */ /* 0x000fea0003800000 */
.L_x_386:
        /* <DEDUP_REMOVED lines=9> */
.L_x_389:
[----:B------:R-:W-:Y:S05]  /*e100*/  BSYNC B0 ;  /* 0x0000000000007941 */ /* 0x000fea0003800000 */
.L_x_388:
        /* <DEDUP_REMOVED lines=9> */
.L_x_391:
[----:B------:R-:W-:Y:S05]  /*e1a0*/  BSYNC B0 ;  /* 0x0000000000007941 */ /* 0x000fea0003800000 */
.L_x_390:
        /* <DEDUP_REMOVED lines=9> */
.L_x_393:
[----:B------:R-:W-:Y:S05]  /*e240*/  BSYNC B0 ;  /* 0x0000000000007941 */ /* 0x000fea0003800000 */
.L_x_392:
        /* <DEDUP_REMOVED lines=9> */
.L_x_395:
[----:B------:R-:W-:Y:S05]  /*e2e0*/  BSYNC B0 ;  /* 0x0000000000007941 */ /* 0x000fea0003800000 */
.L_x_394:
        /* <DEDUP_REMOVED lines=13> */
.L_x_397:
[----:B------:R-:W-:Y:S05]  /*e3c0*/  BSYNC B0 ;  /* 0x0000000000007941 */ /* 0x000fea0003800000 */
.L_x_396:
[----:B0----5:R-:W-:Y:S01]  /*e3d0*/  IMAD.U32 R4, R15, 0x10000, RZ ;  /* 0x000100000f047824 */ /* 0x021fe200078e00ff */
[----:B------:R-:W-:Y:S01]  /*e3e0*/  IADD3.X R12, RZ, R13, RZ, P0, !PT ;  /* 0x0000000dff0c7210 */ /* 0x000fe200007fe4ff */
[----:B-1234-:R-:W-:Y:S01]  /*e3f0*/  IMAD.WIDE.U32 R6, R8, UR16, R10 ;  /* 0x0000001008067c25 */ /* 0x01efe2000f8e000a */
        /* <DEDUP_REMOVED lines=8> */
[----:B------:R-:W-:-:S03]  /*e480*/  LEA R4, P3, R6, UR18, 0x1 ;  /* 0x0000001206047c11 */ /* 0x000fc6000f8608ff */
[----:B------:R0:W-:Y:S01]  /*e490*/  @P1 STG.E.U16 desc[UR20][R18.64+0xf2], R9 ;  /* 0x0000f20912001986 */ /* 0x0001e2000c101514 */
[----:B------:R-:W-:-:S05]  /*e4a0*/  LEA.HI.X R5, R6, UR19, R5, 0x1, P3 ;  /* 0x0000001306057c11 */ /* 0x000fca00098f0c05 */
[----:B------:R-:W2:Y:S01]  /*e4b0*/  @P2 LDG.E.LTC128B.U16 R15, desc[UR20][R4.64] ;  /* 0x00000014040f2981 */ /* 0x000ea2000c1e1520 */
[----:B------:R-:W-:Y:S01]  /*e4c0*/  UIMAD UR4, UR15, 0x180, URZ ;  /* 0x000001800f0478a4 */ /* 0x000fe2000f8e023f */
[----:B------:R-:W-:Y:S01]  /*e4d0*/  ISETP.GT.AND P3, PT, R0, 0x1, P0 ;  /* 0x000000010000780c */ /* 0x000fe20000764270 */
[----:B------:R-:W-:Y:S01]  /*e4e0*/  BSSY B0, `(.L_x_398) ;  /* 0x000000d000007945 */ /* 0x000fe20003800000 */
[----:B0-----:R-:W-:-:S04]  /*e4f0*/  IMAD.U32 R9, RZ, RZ, UR14 ;  /* 0x0000000eff097e24 */ /* 0x001fc8000f8e00ff */
[----:B------:R-:W-:-:S04]  /*e500*/  IMAD.WIDE.U32 R2, R9, 0x180, R2 ;  /* 0x0000018009027825 */ /* 0x000fc800078e0002 */
[----:B--2---:R-:W-:-:S04]  /*e510*/  IMAD.U32 R6, R15, 0x10000, RZ ;  /* 0x000100000f067824 */ /* 0x004fc800078e00ff */
[----:B------:R-:W-:-:S04]  /*e520*/  FMUL R7, R6, UR22 ;  /* 0x0000001606077c20 */ /* 0x000fc80008400000 */
[----:B------:R-:W-:-:S05]  /*e530*/  FFMA R7, R24, UR11, R7 ;  /* 0x0000000b18077c23 */ /* 0x000fca0008000007 */
[----:B------:R-:W-:Y:S01]  /*e540*/  F2FP.BF16.F32.PACK_AB R6, RZ, R7 ;  /* 0x00000007ff06723e */ /* 0x000fe200000010ff */
[----:B------:R-:W-:-:S03]  /*e550*/  VIADD R7, R3, UR4 ;  /* 0x0000000403077c36 */ /* 0x000fc60008000000 */
[----:B------:R-:W-:Y:S02]  /*e560*/  PRMT R9, R6, 0x7610, R9 ;  /* 0x0000761006097816 */ /* 0x000fe40000000009 */
[----:B------:R-:W-:-:S05]  /*e570*/  @P2 MOV R6, R2 ;  /* 0x0000000200062202 */ /* 0x000fca0000000f00 */
[----:B------:R0:W-:Y:S01]  /*e580*/  @P2 STG.E.U16 desc[UR20][R6.64], R9 ;  /* 0x0000000906002986 */ /* 0x0001e2000c101514 */
[----:B------:R-:W-:Y:S05]  /*e590*/  @!P3 BRA `(.L_x_399) ;  /* 0x000000000004b947 */ /* 0x000fea0003800000 */
[----:B------:R1:W5:Y:S02]  /*e5a0*/  LDG.E.LTC128B.U16 R15, desc[UR20][R4.64+0x2] ;  /* 0x00000214040f7981 */ /* 0x000364000c1e1520 */
.L_x_399:
[----:B------:R-:W-:Y:S05]  /*e5b0*/  BSYNC B0 ;  /* 0x0000000000007941 */ /* 0x000fea0003800000 */
.L_x_398:
[----:B0-----:R-:W-:Y:S01]  /*e5c0*/  IMAD.WIDE.U32 R8, R8, R17, UR12 ;  /* 0x0000000c08087e25 */ /* 0x001fe2000f8e0011 */
[----:B------:R-:W-:Y:S01]  /*e5d0*/  ISETP.GT.AND P1, PT, R14, 0xc8, PT ;  /* 0x000000c80e00780c */ /* 0x000fe20003f24270 */
[----:B------:R-:W-:Y:S02]  /*e5e0*/  BSSY B0, `(.L_x_400) ;  /* 0x000000f000007945 */ /* 0x000fe40003800000 */
[----:B-----5:R-:W-:Y:S01]  /*e5f0*/  IMAD.U32 R12, R15, 0x10000, RZ ;  /* 0x000100000f0c7824 */ /* 0x020fe200078e00ff */
[----:B------:R-:W-:Y:S02]  /*e600*/  IADD3 R10, P2, R10, R8, RZ ;  /* 0x000000080a0a7210 */ /* 0x000fe40007f5e0ff */
[----:B------:R-:W-:Y:S01]  /*e610*/  ISETP.GT.AND P4, PT, R0, RZ, P1 ;  /* 0x000000ff0000720c */ /* 0x000fe20000f84270 */
[----:B------:R-:W-:Y:S01]  /*e620*/  FMUL R12, R12, UR22 ;  /* 0x000000160c0c7c20 */ /* 0x000fe20008400000 */
[----:B------:R-:W-:Y:S01]  /*e630*/  IADD3.X R9, R11, R13, R9, P2, !PT ;  /* 0x0000000d0b097210 */ /* 0x000fe200017fe409 */
[----:B------:R-:W-:Y:S01]  /*e640*/  @P3 IMAD.MOV.U32 R11, RZ, RZ, R7 ;  /* 0x000000ffff0b3224 */ /* 0x000fe200078e0007 */
[----:B------:R-:W-:Y:S01]  /*e650*/  LEA R8, P2, R10, UR18, 0x1 ;  /* 0x000000120a087c11 */ /* 0x000fe2000f8408ff */
[----:B------:R-:W-:-:S03]  /*e660*/  FFMA R12, R25, UR11, R12 ;  /* 0x0000000b190c7c23 */ /* 0x000fc6000800000c */
[----:B------:R-:W-:Y:S01]  /*e670*/  LEA.HI.X R9, R10, UR19, R9, 0x1, P2 ;  /* 0x000000130a097c11 */ /* 0x000fe200090f0c09 */
[----:B------:R-:W-:Y:S01]  /*e680*/  @P3 IMAD.MOV.U32 R10, RZ, RZ, R2 ;  /* 0x000000ffff0a3224 */ /* 0x000fe200078e0002 */
[----:B------:R-:W-:-:S05]  /*e690*/  F2FP.BF16.F32.PACK_AB R12, RZ, R12 ;  /* 0x0000000cff0c723e */ /* 0x000fca00000010ff */
[----:B------:R0:W-:Y:S01]  /*e6a0*/  @P3 STG.E.U16 desc[UR20][R10.64+0x2], R12 ;  /* 0x0000020c0a003986 */ /* 0x0001e2000c101514 */
[----:B------:R-:W-:Y:S05]  /*e6b0*/  @!P4 BRA `(.L_x_401) ;  /* 0x000000000004c947 */ /* 0x000fea0003800000 */
[----:B------:R2:W5:Y:S02]  /*e6c0*/  LDG.E.LTC128B.U16 R15, desc[UR20][R8.64] ;  /* 0x00000014080f7981 */ /* 0x000564000c1e1520 */
.L_x_401:
[----:B------:R-:W-:Y:S05]  /*e6d0*/  BSYNC B0 ;  /* 0x0000000000007941 */ /* 0x000fea0003800000 */
.L_x_400:
[----:B0----5:R-:W-:Y:S01]  /*e6e0*/  IMAD.U32 R10, R15, 0x10000, RZ ;  /* 0x000100000f0a7824 */ /* 0x021fe200078e00ff */
[----:B------:R-:W-:Y:S01]  /*e6f0*/  ISETP.GT.AND P3, PT, R0, 0x1, P1 ;  /* 0x000000010000780c */ /* 0x000fe20000f64270 */
[----:B------:R-:W-:Y:S02]  /*e700*/  BSSY B0, `(.L_x_402) ;  /* 0x0000009000007945 */ /* 0x000fe40003800000 */
[----:B------:R-:W-:Y:S01]  /*e710*/  FMUL R11, R10, UR22 ;  /* 0x000000160a0b7c20 */ /* 0x000fe20008400000 */
[----:B------:R-:W-:-:S03]  /*e720*/  IADD3 R10, P2, R2, UR8, RZ ;  /* 0x00000008020a7c10 */ /* 0x000fc6000ff5e0ff */
[----:B------:R-:W-:-:S05]  /*e730*/  FFMA R11, R26, UR11, R11 ;  /* 0x0000000b1a0b7c23 */ /* 0x000fca000800000b */
[----:B------:R-:W-:Y:S02]  /*e740*/  F2FP.BF16.F32.PACK_AB R12, RZ, R11 ;  /* 0x0000000bff0c723e */ /* 0x000fe400000010ff */
[----:B------:R-:W-:-:S05]  /*e750*/  IADD3.X R11, R7, UR5, RZ, P2, !PT ;  /* 0x00000005070b7c10 */ /* 0x000fca00097fe4ff */
[----:B------:R0:W-:Y:S01]  /*e760*/  @P4 STG.E.U16 desc[UR20][R10.64], R12 ;  /* 0x0000000c0a004986 */ /* 0x0001e2000c101514 */
[----:B------:R-:W-:Y:S05]  /*e770*/  @!P3 BRA `(.L_x_403) ;  /* 0x000000000004b947 */ /* 0x000fea0003800000 */
[----:B------:R3:W5:Y:S02]  /*e780*/  LDG.E.LTC128B.U16 R15, desc[UR20][R8.64+0x2] ;  /* 0x00000214080f7981 */ /* 0x000764000c1e1520 */
.L_x_403:
[----:B------:R-:W-:Y:S05]  /*e790*/  BSYNC B0 ;  /* 0x0000000000007941 */ /* 0x000fea0003800000 */
.L_x_402:
        /* <DEDUP_REMOVED lines=9> */
.L_x_405:
[----:B------:R-:W-:Y:S05]  /*e830*/  BSYNC B0 ;  /* 0x0000000000007941 */ /* 0x000fea0003800000 */
.L_x_404:
[----:B0----5:R-:W-:Y:S01]  /*e840*/  IMAD.U32 R12, R15, 0x10000, RZ ;  /* 0x000100000f0c7824 */ /* 0x021fe200078e00ff */
[----:B------:R-:W-:Y:S01]  /*e850*/  ISETP.GT.AND P3, PT, R0, 0x9, P0 ;  /* 0x000000090000780c */ /* 0x000fe20000764270 */
[----:B------:R-:W-:Y:S02]  /*e860*/  BSSY B0, `(.L_x_406) ;  /* 0x000000a000007945 */ /* 0x000fe40003800000 */
        /* <DEDUP_REMOVED lines=9> */
.L_x_407:
[----:B------:R-:W-:Y:S05]  /*e900*/  BSYNC B0 ;  /* 0x0000000000007941 */ /* 0x000fea0003800000 */
.L_x_406:
[----:B0----5:R-:W-:Y:S01]  /*e910*/  IMAD.U32 R12, R15, 0x10000, RZ ;  /* 0x000100000f0c7824 */ /* 0x021fe200078e00ff */
[----:B------:R-:W-:Y:S01]  /*e920*/  ISETP.GT.AND P4, PT, R0, 0x8, P1 ;  /* 0x000000080000780c */ /* 0x000fe20000f84270 */
[----:B------:R-:W-:Y:S01]  /*e930*/  @P3 IMAD.MOV.U32 R13, RZ, RZ, R7 ;  /* 0x000000ffff0d3224 */ /* 0x000fe200078e0007 */
[----:B------:R-:W-:Y:S01]  /*e940*/  BSSY B0, `(.L_x_408) ;  /* 0x0000009000007945 */ /* 0x000fe20003800000 */
[----:B------:R-:W-:-:S04]  /*e950*/  FMUL R12, R12, UR22 ;  /* 0x000000160c0c7c20 */ /* 0x000fc80008400000 */
[----:B------:R-:W-:-:S05]  /*e960*/  FFMA R12, R29, UR11, R12 ;  /* 0x0000000b1d0c7c23 */ /* 0x000fca000800000c */
[----:B------:R-:W-:-:S04]  /*e970*/  F2FP.BF16.F32.PACK_AB R12, RZ, R12 ;  /* 0x0000000cff0c723e */ /* 0x000fc800000010ff */
[----:B------:R-:W-:Y:S02]  /*e980*/  PRMT R14, R12, 0x7610, R14 ;  /* 0x000076100c0e7816 */ /* 0x000fe4000000000e */
[----:B------:R-:W-:-:S05]  /*e990*/  @P3 MOV R12, R2 ;  /* 0x00000002000c3202 */ /* 0x000fca0000000f00 */
[----:B------:R0:W-:Y:S01]  /*e9a0*/  @P3 STG.E.U16 desc[UR20][R12.64+0x12], R14 ;  /* 0x0000120e0c003986 */ /* 0x0001e2000c101514 */
[----:B------:R-:W-:Y:S05]  /*e9b0*/  @!P4 BRA `(.L_x_409) ;  /* 0x000000000004c947 */ /* 0x000fea0003800000 */
[----:B------:R0:W5:Y:S02]  /*e9c0*/  LDG.E.LTC128B.U16 R15, desc[UR20][R8.64+0x10] ;  /* 0x00001014080f7981 */ /* 0x000164000c1e1520 */
.L_x_409:
[----:B------:R-:W-:Y:S05]  /*e9d0*/  BSYNC B0 ;  /* 0x0000000000007941 */ /* 0x000fea0003800000 */
.L_x_408:
        /* <DEDUP_REMOVED lines=9> */
.L_x_411:
[----:B------:R-:W-:Y:S05]  /*ea70*/  BSYNC B0 ;  /* 0x0000000000007941 */ /* 0x000fea0003800000 */
.L_x_410:
        /* <DEDUP_REMOVED lines=9> */
.L_x_413:
[----:B------:R-:W-:Y:S05]  /*eb10*/  BSYNC B0 ;  /* 0x0000000000007941 */ /* 0x000fea0003800000 */
.L_x_412:
[----:B0----5:R-:W-:Y:S01]  /*eb20*/  IMAD.U32 R12, R15, 0x10000, RZ ;  /* 0x000100000f0c7824 */ /* 0x021fe200078e00ff */
[----:B------:R-:W-:Y:S01]  /*eb30*/  ISETP.GT.AND P3, PT, R0, 0x11, P0 ;  /* 0x000000110000780c */ /* 0x000fe20000764270 */
[----:B------:R-:W-:Y:S02]  /*eb40*/  BSSY B0, `(.L_x_414) ;  /* 0x000000a000007945 */ /* 0x000fe40003800000 */
[----:B------:R-:W-:Y:S01]  /*eb50*/  FMUL R13, R12, UR22 ;  /* 0x000000160c0d7c20 */ /* 0x000fe20008400000 */
[----:B------:R-:W-:-:S03]  /*eb60*/  @P4 MOV R12, R2 ;  /* 0x00000002000c4202 */ /* 0x000fc60000000f00 */
[----:B------:R-:W-:-:S05]  /*eb70*/  FFMA R13, R32, UR11, R13 ;  /* 0x0000000b200d7c23 */ /* 0x000fca000800000d */
[----:B------:R-:W-:-:S04]  /*eb80*/  F2FP.BF16.F32.PACK_AB R13, RZ, R13 ;  /* 0x0000000dff0d723e */ /* 0x000fc800000010ff */
[----:B------:R-:W-:Y:S01]  /*eb90*/  PRMT R14, R13, 0x7610, R14 ;  /* 0x000076100d0e7816 */ /* 0x000fe2000000000e */
[----:B------:R-:W-:-:S05]  /*eba0*/  @P4 IMAD.MOV.U32 R13, RZ, RZ, R7 ;  /* 0x000000ffff0d4224 */ /* 0x000fca00078e0007 */
[----:B------:R0:W-:Y:S01]  /*ebb0*/  @P4 STG.E.U16 desc[UR20][R12.64+0x20], R14 ;  /* 0x0000200e0c004986 */ /* 0x0001e2000c101514 */
[----:B------:R-:W-:Y:S05]  /*ebc0*/  @!P3 BRA `(.L_x_415) ;  /* 0x000000000004b947 */ /* 0x000fea0003800000 */
[----:B------:R0:W5:Y:S02]  /*ebd0*/  LDG.E.LTC128B.U16 R15, desc[UR20][R4.64+0x22] ;  /* 0x00002214040f7981 */ /* 0x000164000c1e1520 */
.L_x_415:
[----:B------:R-:W-:Y:S05]  /*ebe0*/  BSYNC B0 ;  /* 0x0000000000007941 */ /* 0x000fea0003800000 */
.L_x_414:
[----:B0----5:R-:W-:Y:S01]  /*ebf0*/  IMAD.U32 R12, R15, 0x10000, RZ ;  /* 0x000100000f0c7824 */ /* 0x021fe200078e00ff */
[----:B------:R-:W-:Y:S01]  /*ec00*/  ISETP.GT.AND P4, PT, R0, 0x10, P1 ;  /* 0x000000100000780c */ /* 0x000fe20000f84270 */
[----:B------:R-:W-:Y:S01]  /*ec10*/  @P3 IMAD.MOV.U32 R13, RZ, RZ, R7 ;  /* 0x000000ffff0d3224 */ /* 0x000fe200078e0007 */
[----:B------:R-:W-:Y:S01]  /*ec20*/  BSSY B0, `(.L_x_416) ;  /* 0x0000009000007945 */ /* 0x000fe20003800000 */
[----:B------:R-:W-:-:S04]  /*ec30*/  FMUL R12, R12, UR22 ;  /* 0x000000160c0c7c20 */ /* 0x000fc80008400000 */
[----:B------:R-:W-:-:S05]  /*ec40*/  FFMA R12, R33, UR11, R12 ;  /* 0x0000000b210c7c23 */ /* 0x000fca000800000c */
[----:B------:R-:W-:-:S04]  /*ec50*/  F2FP.BF16.F32.PACK_AB R12, RZ, R12 ;  /* 0x0000000cff0c723e */ /* 0x000fc800000010ff */
[----:B------:R-:W-:Y:S01]  /*ec60*/  PRMT R14, R12, 0x7610, R14 ;  /* 0x000076100c0e7816 */ /* 0x000fe2000000000e */
[----:B------:R-:W-:-:S05]  /*ec70*/  @P3 IMAD.MOV.U32 R12, RZ, RZ, R2 ;  /* 0x000000ffff0c3224 */ /* 0x000fca00078e0002 */
[----:B------:R0:W-:Y:S01]  /*ec80*/  @P3 STG.E.U16 desc[UR20][R12.64+0x22], R14 ;  /* 0x0000220e0c003986 */ /* 0x0001e2000c101514 */
[----:B------:R-:W-:Y:S05]  /*ec90*/  @!P4 BRA `(.L_x_417) ;  /* 0x000000000004c947 */ /* 0x000fea0003800000 */
[----:B------:R0:W5:Y:S02]  /*eca0*/  LDG.E.LTC128B.U16 R15, desc[UR20][R8.64+0x20] ;  /* 0x00002014080f7981 */ /* 0x000164000c1e1520 */
.L_x_417:
[----:B------:R-:W-:Y:S05]  /*ecb0*/  BSYNC B0 ;  /* 0x0000000000007941 */ /* 0x000fea0003800000 */
.L_x_416:
        /* <DEDUP_REMOVED lines=9> */
.L_x_419:
[----:B------:R-:W-:Y:S05]  /*ed50*/  BSYNC B0 ;  /* 0x0000000000007941 */ /* 0x000fea0003800000 */
.L_x_418:
        /* <DEDUP_REMOVED lines=9> */
.L_x_421:
[----:B------:R-:W-:Y:S05]  /*edf0*/  BSYNC B0 ;  /* 0x0000000000007941 */ /* 0x000fea0003800000 */
.L_x_420:
        /* <DEDUP_REMOVED lines=12> */
.L_x_423:
[----:B------:R-:W-:Y:S05]  /*eec0*/  BSYNC B0 ;  /* 0x0000000000007941 */ /* 0x000fea0003800000 */
.L_x_422:
[----:B0----5:R-:W-:Y:S01]  /*eed0*/  SHF.L.U32 R12, R15, 0x10, RZ ;  /* 0x000000100f0c7819 */ /* 0x021fe200000006ff */
[----:B------:R-:W-:Y:S01]  /*eee0*/  @P3 IMAD.MOV.U32 R13, RZ, RZ, R7 ;  /* 0x000000ffff0d3224 */ /* 0x000fe200078e0007 */
[----:B------:R-:W-:Y:S01]  /*eef0*/  ISETP.GT.AND P4, PT, R0, 0x18, P1 ;  /* 0x000000180000780c */ /* 0x000fe20000f84270 */
[----:B------:R-:W-:Y:S02]  /*ef00*/  BSSY B0, `(.L_x_424) ;  /* 0x0000009000007945 */ /* 0x000fe40003800000 */
        /* <DEDUP_REMOVED lines=8> */
.L_x_425:
[----:B------:R-:W-:Y:S05]  /*ef90*/  BSYNC B0 ;  /* 0x0000000000007941 */ /* 0x000fea0003800000 */
.L_x_424:
        /* <DEDUP_REMOVED lines=9> */
.L_x_427:
[----:B------:R-:W-:Y:S05]  /*f030*/  BSYNC B0 ;  /* 0x0000000000007941 */ /* 0x000fea0003800000 */
.L_x_426:
        /* <DEDUP_REMOVED lines=9> */
.L_x_429:
[----:B------:R-:W-:Y:S05]  /*f0d0*/  BSYNC B0 ;  /* 0x0000000000007941 */ /* 0x000fea0003800000 */
.L_x_428:
[----:B0----5:R-:W-:Y:S01]  /*f0e0*/  SHF.L.U32 R12, R15, 0x10, RZ ;  /* 0x000000100f0c7819 */ /* 0x021fe200000006ff */
[----:B------:R-:W-:Y:S01]  /*f0f0*/  BSSY B0, `(.L_x_430) ;  /* 0x000000b000007945 */ /* 0x000fe20003800000 */
[----:B------:R-:W-:-:S03]  /*f100*/  ISETP.GT.AND P3, PT, R0, 0x21, P0 ;  /* 0x000000210000780c */ /* 0x000fc60000764270 */
        /* <DEDUP_REMOVED lines=9> */
.L_x_431:
[----:B------:R-:W-:Y:S05]  /*f1a0*/  BSYNC B0 ;  /* 0x0000000000007941 */ /* 0x000fea0003800000 */
.L_x_430:
[----:B0----5:R-:W-:Y:S01]  /*f1b0*/  IMAD.U32 R12, R15, 0x10000, RZ ;  /* 0x000100000f0c7824 */ /* 0x021fe200078e00ff */
[----:B------:R-:W-:Y:S01]  /*f1c0*/  @P3 MOV R13, R7 ;  /* 0x00000007000d3202 */ /* 0x000fe20000000f00 */
[----:B------:R-:W-:Y:S01]  /*f1d0*/  BSSY B0, `(.L_x_432) ;  /* 0x000000a000007945 */ /* 0x000fe20003800000 */
[----:B------:R-:W-:Y:S01]  /*f1e0*/  ISETP.GT.AND P4, PT, R0, 0x20, P1 ;  /* 0x000000200000780c */ /* 0x000fe20000f84270 */
        /* <DEDUP_REMOVED lines=8> */
.L_x_433:
[----:B------:R-:W-:Y:S05]  /*f270*/  BSYNC B0 ;  /* 0x0000000000007941 */ /* 0x000fea0003800000 */
.L_x_432:
        /* <DEDUP_REMOVED lines=9> */
.L_x_435:
[----:B------:R-:W-:Y:S05]  /*f310*/  BSYNC B0 ;  /* 0x0000000000007941 */ /* 0x000fea0003800000 */
.L_x_434:
        /* <DEDUP_REMOVED lines=9> */
.L_x_437:
[----:B------:R-:W-:Y:S05]  /*f3b0*/  BSYNC B0 ;  /* 0x0000000000007941 */ /* 0x000fea0003800000 */
.L_x_436:
[----:B0----5:R-:W-:Y:S01]  /*f3c0*/  IMAD.U32 R12, R15, 0x10000, RZ ;  /* 0x000100000f0c7824 */ /* 0x021fe200078e00ff */
[----:B------:R-:W-:Y:S01]  /*f3d0*/  ISETP.GT.AND P3, PT, R0, 0x29, P0 ;  /* 0x000000290000780c */ /* 0x000fe20000764270 */
[----:B------:R-:W-:Y:S02]  /*f3e0*/  BSSY B0, `(.L_x_438) ;  /* 0x000000a000007945 */ /* 0x000fe40003800000 */
[----:B------:R-:W-:Y:S01]  /*f3f0*/  FMUL R13, R12, UR22 ;  /* 0x000000160c0d7c20 */ /* 0x000fe20008400000 */
[----:B------:R-:W-:-:S03]  /*f400*/  @P4 IMAD.MOV.U32 R12, RZ, RZ, R2 ;  /* 0x000000ffff0c4224 */ /* 0x000fc600078e0002 */
[----:B------:R-:W-:-:S05]  /*f410*/  FFMA R13, R44, UR11, R13 ;  /* 0x0000000b2c0d7c23 */ /* 0x000fca000800000d */
[----:B------:R-:W-:-:S04]  /*f420*/  F2FP.BF16.F32.PACK_AB R13, RZ, R13 ;  /* 0x0000000dff0d723e */ /* 0x000fc800000010ff */
[----:B------:R-:W-:Y:S02]  /*f430*/  PRMT R14, R13, 0x7610, R14 ;  /* 0x000076100d0e7816 */ /* 0x000fe4000000000e */
[----:B------:R-:W-:-:S05]  /*f440*/  @P4 MOV R13, R7 ;  /* 0x00000007000d4202 */ /* 0x000fca0000000f00 */
[----:B------:R0:W-:Y:S01]  /*f450*/  @P4 STG.E.U16 desc[UR20][R12.64+0x50], R14 ;  /* 0x0000500e0c004986 */ /* 0x0001e2000c101514 */
[----:B------:R-:W-:Y:S05]  /*f460*/  @!P3 BRA `(.L_x_439) ;  /* 0x000000000004b947 */ /* 0x000fea0003800000 */
[----:B------:R0:W5:Y:S02]  /*f470*/  LDG.E.LTC128B.U16 R15, desc[UR20][R4.64+0x52] ;  /* 0x00005214040f7981 */ /* 0x000164000c1e1520 */
.L_x_439:
[----:B------:R-:W-:Y:S05]  /*f480*/  BSYNC B0 ;  /* 0x0000000000007941 */ /* 0x000fea0003800000 */
.L_x_438:
        /* <DEDUP_REMOVED lines=12> */
.L_x_441:
[----:B------:R-:W-:Y:S05]  /*f550*/  BSYNC B0 ;  /* 0x0000000000007941 */ /* 0x000fea0003800000 */
.L_x_440:
        /* <DEDUP_REMOVED lines=9> */
.L_x_443:
[----:B------:R-:W-:Y:S05]  /*f5f0*/  BSYNC B0 ;  /* 0x0000000000007941 */ /* 0x000fea0003800000 */
.L_x_442:
        /* <DEDUP_REMOVED lines=9> */
.L_x_445:
[----:B------:R-:W-:Y:S05]  /*f690*/  BSYNC B0 ;  /* 0x0000000000007941 */ /* 0x000fea0003800000 */
.L_x_444:
        /* <DEDUP_REMOVED lines=12> */
.L_x_447:
[----:B------:R-:W-:Y:S05]  /*f760*/  BSYNC B0 ;  /* 0x0000000000007941 */ /* 0x000fea0003800000 */
.L_x_446:
        /* <DEDUP_REMOVED lines=12> */
.L_x_449:
[----:B------:R-:W-:Y:S05]  /*f830*/  BSYNC B0 ;  /* 0x0000000000007941 */ /* 0x000fea0003800000 */
.L_x_448:
[----:B-----5:R-:W-:Y:S01]  /*f840*/  IMAD.U32 R11, R15, 0x10000, RZ ;  /* 0x000100000f0b7824 */ /* 0x020fe200078e00ff */
[----:B------:R-:W-:Y:S01]  /*f850*/  ISETP.GT.AND P3, PT, R0, 0x31, P1 ;  /* 0x000000310000780c */ /* 0x000fe20000f64270 */
[----:B------:R-:W-:Y:S02]  /*f860*/  BSSY B0, `(.L_x_450) ;  /* 0x0000008000007945 */ /* 0x000fe40003800000 */
[----:B------:R-:W-:-:S04]  /*f870*/  FMUL R11, R11, UR22 ;  /* 0x000000160b0b7c20 */ /* 0x000fc80008400000 */
[----:B------:R-:W-:-:S05]  /*f880*/  FFMA R11, R50, UR11, R11 ;  /* 0x0000000b320b7c23 */ /* 0x000fca000800000b */
[----:B0-----:R-:W-:Y:S02]  /*f890*/  F2FP.BF16.F32.PACK_AB R12, RZ, R11 ;  /* 0x0000000bff0c723e */ /* 0x001fe400000010ff */
[----:B------:R-:W-:-:S05]  /*f8a0*/  IADD3.X R11, R7, UR5, RZ, P2, !PT ;  /* 0x00000005070b7c10 */ /* 0x000fca00097fe4ff */
[----:B------:R0:W-:Y:S01]  /*f8b0*/  @P4 STG.E.U16 desc[UR20][R10.64+0x60], R12 ;  /* 0x0000600c0a004986 */ /* 0x0001e2000c101514 */
[----:B------:R-:W-:Y:S05]  /*f8c0*/  @!P3 BRA `(.L_x_451) ;  /* 0x000000000004b947 */ /* 0x000fea0003800000 */
[----:B------:R0:W5:Y:S02]  /*f8d0*/  LDG.E.LTC128B.U16 R15, desc[UR20][R8.64+0x62] ;  /* 0x00006214080f7981 */ /* 0x000164000c1e1520 */
.L_x_451:
[----:B------:R-:W-:Y:S05]  /*f8e0*/  BSYNC B0 ;  /* 0x0000000000007941 */ /* 0x000fea0003800000 */
.L_x_450:
[----:B0----5:R-:W-:Y:S01]  /*f8f0*/  IMAD.U32 R12, R15, 0x10000, RZ ;  /* 0x000100000f0c7824 */ /* 0x021fe200078e00ff */
[----:B------:R-:W-:Y:S01]  /*f900*/  ISETP.GT.AND P2, PT, R0, 0x38, P0 ;  /* 0x000000380000780c */ /* 0x000fe20000744270 */
[----:B------:R-:W-:Y:S02]  /*f910*/  BSSY B0, `(.L_x_452) ;  /* 0x000000a000007945 */ /* 0x000fe40003800000 */
        /* <DEDUP_REMOVED lines=9> */
.L_x_453:
[----:B------:R-:W-:Y:S05]  /*f9b0*/  BSYNC B0 ;  /* 0x0000000000007941 */ /* 0x000fea0003800000 */
.L_x_452:
        /* <DEDUP_REMOVED lines=12> */
.L_x_455:
[----:B------:R-:W-:Y:S05]  /*fa80*/  BSYNC B0 ;  /* 0x0000000000007941 */ /* 0x000fea0003800000 */
.L_x_454:
        /* <DEDUP_REMOVED lines=12> */
.L_x_457:
[----:B------:R-:W-:Y:S05]  /*fb50*/  BSYNC B0 ;  /* 0x0000000000007941 */ /* 0x000fea0003800000 */
.L_x_456:
[----:B0----5:R-:W-:Y:S01]  /*fb60*/  IMAD.U32 R12, R15, 0x10000, RZ ;  /* 0x000100000f0c7824 */ /* 0x021fe200078e00ff */
[----:B------:R-:W-:Y:S01]  /*fb70*/  ISETP.GT.AND P3, PT, R0, 0x39, P1 ;  /* 0x000000390000780c */ /* 0x000fe20000f64270 */
[----:B------:R-:W-:Y:S02]  /*fb80*/  BSSY B0, `(.L_x_458) ;  /* 0x000000a000007945 */ /* 0x000fe40003800000 */
[----:B------:R-:W-:Y:S01]  /*fb90*/  FMUL R13, R12, UR22 ;  /* 0x000000160c0d7c20 */ /* 0x000fe20008400000 */
[----:B------:R-:W-:-:S03]  /*fba0*/  VIADD R12, R2, UR8 ;  /* 0x00000008020c7c36 */ /* 0x000fc60008000000 */
[----:B------:R-:W-:-:S05]  /*fbb0*/  FFMA R13, R54, UR11, R13 ;  /* 0x0000000b360d7c23 */ /* 0x000fca000800000d */
[----:B------:R-:W-:-:S04]  /*fbc0*/  F2FP.BF16.F32.PACK_AB R13, RZ, R13 ;  /* 0x0000000dff0d723e */ /* 0x000fc800000010ff */
[----:B------:R-:W-:Y:S01]  /*fbd0*/  PRMT R14, R13, 0x7610, R14 ;  /* 0x000076100d0e7816 */ /* 0x000fe2000000000e */
[----:B------:R-:W-:-:S05]  /*fbe0*/  @P2 IMAD.MOV.U32 R13, RZ, RZ, R11 ;  /* 0x000000ffff0d2224 */ /* 0x000fca00078e000b */
[----:B------:R0:W-:Y:S01]  /*fbf0*/  @P2 STG.E.U16 desc[UR20][R12.64+0x70], R14 ;  /* 0x0000700e0c002986 */ /* 0x0001e2000c101514 */
[----:B------:R-:W-:Y:S05]  /*fc00*/  @!P3 BRA `(.L_x_459) ;  /* 0x000000000004b947 */ /* 0x000fea0003800000 */
[----:B------:R0:W5:Y:S02]  /*fc10*/  LDG.E.LTC128B.U16 R15, desc[UR20][R8.64+0x72] ;  /* 0x00007214080f7981 */ /* 0x000164000c1e1520 */
.L_x_459:
[----:B------:R-:W-:Y:S05]  /*fc20*/  BSYNC B0 ;  /* 0x0000000000007941 */ /* 0x000fea0003800000 */
.L_x_458:
[----:B0----5:R-:W-:Y:S01]  /*fc30*/  SHF.L.U32 R12, R15, 0x10, RZ ;  /* 0x000000100f0c7819 */ /* 0x021fe200000006ff */
[----:B------:R-:W-:Y:S01]  /*fc40*/  BSSY B0, `(.L_x_460) ;  /* 0x000000b000007945 */ /* 0x000fe20003800000 */
[----:B------:R-:W-:-:S03]  /*fc50*/  ISETP.GT.AND P2, PT, R0, 0x40, P0 ;  /* 0x000000400000780c */ /* 0x000fc60000744270 */
[----:B------:R-:W-:-:S04]  /*fc60*/  FMUL R12, R12, UR22 ;  /* 0x000000160c0c7c20 */ /* 0x000fc80008400000 */
[----:B------:R-:W-:-:S05]  /*fc70*/  FFMA R12, R55, UR11, R12 ;  /* 0x0000000b370c7c23 */ /* 0x000fca000800000c */
[----:B------:R-:W-:Y:S01]  /*fc80*/  F2FP.BF16.F32.PACK_AB R13, RZ, R12 ;  /* 0x0000000cff0d723e */ /* 0x000fe200000010ff */
[----:B------:R-:W-:-:S03]  /*fc90*/  VIADD R12, R2, UR8 ;  /* 0x00000008020c7c36 */ /* 0x000fc60008000000 */
[----:B------:R-:W-:Y:S01]  /*fca0*/  PRMT R14, R13, 0x7610, R14 ;  /* 0x000076100d0e7816 */ /* 0x000fe2000000000e */
[----:B------:R-:W-:-:S05]  /*fcb0*/  @P3 IMAD.MOV.U32 R13, RZ, RZ, R11 ;  /* 0x000000ffff0d3224 */ /* 0x000fca00078e000b */
[----:B------:R0:W-:Y:S01]  /*fcc0*/  @P3 STG.E.U16 desc[UR20][R12.64+0x72], R14 ;  /* 0x0000720e0c003986 */ /* 0x0001e2000c101514 */
[----:B------:R-:W-:Y:S05]  /*fcd0*/  @!P2 BRA `(.L_x_461) ;  /* 0x000000000004a947 */ /* 0x000fea0003800000 */
[----:B------:R0:W5:Y:S02]  /*fce0*/  LDG.E.LTC128B.U16 R15, desc[UR20][R4.64+0x80] ;  /* 0x00008014040f7981 */ /* 0x000164000c1e1520 */
.L_x_461:
[----:B------:R-:W-:Y:S05]  /*fcf0*/  BSYNC B0 ;  /* 0x0000000000007941 */ /* 0x000fea0003800000 */
.L_x_460:
        /* <DEDUP_REMOVED lines=12> */
.L_x_463:
[----:B------:R-:W-:Y:S05]  /*fdc0*/  BSYNC B0 ;  /* 0x0000000000007941 */ /* 0x000fea0003800000 */
.L_x_462:
        /* <DEDUP_REMOVED lines=12> */
.L_x_465:
[----:B------:R-:W-:Y:S05]  /*fe90*/  BSYNC B0 ;  /* 0x0000000000007941 */ /* 0x000fea0003800000 */
.L_x_464:
[----:B0----5:R-:W-:Y:S01]  /*fea0*/  IMAD.U32 R12, R15, 0x10000, RZ ;  /* 0x000100000f0c7824 */ /* 0x021fe200078e00ff */
[----:B------:R-:W-:Y:S01]  /*feb0*/  ISETP.GT.AND P3, PT, R0, 0x41, P1 ;  /* 0x000000410000780c */ /* 0x000fe20000f64270 */
[----:B------:R-:W-:Y:S02]  /*fec0*/  BSSY B0, `(.L_x_466) ;  /* 0x000000a000007945 */ /* 0x000fe40003800000 */
[----:B------:R-:W-:Y:S01]  /*fed0*/  FMUL R13, R12, UR22 ;  /* 0x000000160c0d7c20 */ /* 0x000fe20008400000 */
[----:B------:R-:W-:-:S03]  /*fee0*/  IADD3 R12, R2, UR8, RZ ;  /* 0x00000008020c7c10 */ /* 0x000fc6000fffe0ff */
[----:B------:R-:W-:-:S05]  /*fef0*/  FFMA R13, R58, UR11, R13 ;  /* 0x0000000b3a0d7c23 */ /* 0x000fca000800000d */
[----:B------:R-:W-:-:S04]  /*ff00*/  F2FP.BF16.F32.PACK_AB R13, RZ, R13 ;  /* 0x0000000dff0d723e */ /* 0x000fc800000010ff */
[----:B------:R-:W-:Y:S01]  /*ff10*/  PRMT R14, R13, 0x7610, R14 ;  /* 0x000076100d0e7816 */ /* 0x000fe2000000000e */
[----:B------:R-:W-:-:S05]  /*ff20*/  @P2 IMAD.MOV.U32 R13, RZ, RZ, R11 ;  /* 0x000000ffff0d2224 */ /* 0x000fca00078e000b */
[----:B------:R0:W-:Y:S01]  /*ff30*/  @P2 STG.E.U16 desc[UR20][R12.64+0x80], R14 ;  /* 0x0000800e0c002986 */ /* 0x0001e2000c101514 */
[----:B------:R-:W-:Y:S05]  /*ff40*/  @!P3 BRA `(.L_x_467) ;  /* 0x000000000004b947 */ /* 0x000fea0003800000 */
[----:B------:R0:W5:Y:S02]  /*ff50*/  LDG.E.LTC128B.U16 R15, desc[UR20][R8.64+0x82] ;  /* 0x00008214080f7981 */ /* 0x000164000c1e1520 */
.L_x_467:
[----:B------:R-:W-:Y:S05]  /*ff60*/  BSYNC B0 ;  /* 0x0000000000007941 */ /* 0x000fea0003800000 */
.L_x_466:
[----:B0----5:R-:W-:Y:S01]  /*ff70*/  IMAD.U32 R12, R15, 0x10000, RZ ;  /* 0x000100000f0c7824 */ /* 0x021fe200078e00ff */
[----:B------:R-:W-:Y:S01]  /*ff80*/  ISETP.GT.AND P2, PT, R0, 0x48, P0 ;  /* 0x000000480000780c */ /* 0x000fe20000744270 */
[----:B------:R-:W-:Y:S02]  /*ff90*/  BSSY B0, `(.L_x_468) ;  /* 0x000000a000007945 */ /* 0x000fe40003800000 */
        /* <DEDUP_REMOVED lines=9> */
.L_x_469:
[----:B------:R-:W-:Y:S05]  /*10030*/  BSYNC B0 ;  /* 0x0000000000007941 */ /* 0x000fea0003800000 */
.L_x_468:
        /* <DEDUP_REMOVED lines=12> */
.L_x_471:
[----:B------:R-:W-:Y:S05]  /*10100*/  BSYNC B0 ;  /* 0x0000000000007941 */ /* 0x000fea0003800000 */
.L_x_470:
        /* <DEDUP_REMOVED lines=12> */
.L_x_473:
[----:B------:R-:W-:Y:S05]  /*101d0*/  BSYNC B0 ;  /* 0x0000000000007941 */ /* 0x000fea0003800000 */
.L_x_472:
        /* <DEDUP_REMOVED lines=12> */
.L_x_475:
[----:B------:R-:W-:Y:S05]  /*102a0*/  BSYNC B0 ;  /* 0x0000000000007941 */ /* 0x000fea0003800000 */
.L_x_474:
[----:B0----5:R-:W-:Y:S01]  /*102b0*/  IMAD.U32 R12, R15, 0x10000, RZ ;  /* 0x000100000f0c7824 */ /* 0x021fe200078e00ff */
[----:B------:R-:W-:Y:S01]  /*102c0*/  ISETP.GT.AND P2, PT, R0, 0x50, P0 ;  /* 0x000000500000780c */ /* 0x000fe20000744270 */
[----:B------:R-:W-:Y:S02]  /*102d0*/  BSSY B0, `(.L_x_476) ;  /* 0x000000a000007945 */ /* 0x000fe40003800000 */
[----:B------:R-:W-:-:S04]  /*102e0*/  FMUL R12, R12, UR22 ;  /* 0x000000160c0c7c20 */ /* 0x000fc80008400000 */
[----:B------:R-:W-:-:S05]  /*102f0*/  FFMA R12, R63, UR11, R12 ;  /* 0x0000000b3f0c7c23 */ /* 0x000fca000800000c */
[----:B------:R-:W-:Y:S02]  /*10300*/  F2FP.BF16.F32.PACK_AB R13, RZ, R12 ;  /* 0x0000000cff0d723e */ /* 0x000fe400000010ff */
[----:B------:R-:W-:Y:S02]  /*10310*/  IADD3 R12, R2, UR8, RZ ;  /* 0x00000008020c7c10 */ /* 0x000fe4000fffe0ff */
[----:B------:R-:W-:Y:S01]  /*10320*/  PRMT R14, R13, 0x7610, R14 ;  /* 0x000076100d0e7816 */ /* 0x000fe2000000000e */
[----:B------:R-:W-:-:S05]  /*10330*/  @P3 IMAD.MOV.U32 R13, RZ, RZ, R11 ;  /* 0x000000ffff0d3224 */ /* 0x000fca00078e000b */
[----:B------:R0:W-:Y:S01]  /*10340*/  @P3 STG.E.U16 desc[UR20][R12.64+0x92], R14 ;  /* 0x0000920e0c003986 */ /* 0x0001e2000c101514 */
[----:B------:R-:W-:Y:S05]  /*10350*/  @!P2 BRA `(.L_x_477) ;  /* 0x000000000004a947 */ /* 0x000fea0003800000 */
[----:B------:R0:W5:Y:S02]  /*10360*/  LDG.E.LTC128B.U16 R15, desc[UR20][R4.64+0xa0] ;  /* 0x0000a014040f7981 */ /* 0x000164000c1e1520 */
.L_x_477:
[----:B------:R-:W-:Y:S05]  /*10370*/  BSYNC B0 ;  /* 0x0000000000007941 */ /* 0x000fea0003800000 */
.L_x_476:
        /* <DEDUP_REMOVED lines=12> */
.L_x_479:
[----:B------:R-:W-:Y:S05]  /*10440*/  BSYNC B0 ;  /* 0x0000000000007941 */ /* 0x000fea0003800000 */
.L_x_478:
        /* <DEDUP_REMOVED lines=12> */
.L_x_481:
[----:B------:R-:W-:Y:S05]  /*10510*/  BSYNC B0 ;  /* 0x0000000000007941 */ /* 0x000fea0003800000 */
.L_x_480:
[----:B0----5:R-:W-:Y:S01]  /*10520*/  IMAD.U32 R12, R15, 0x10000, RZ ;  /* 0x000100000f0c7824 */ /* 0x021fe200078e00ff */
[----:B------:R-:W-:Y:S01]  /*10530*/  ISETP.GT.AND P3, PT, R0, 0x51, P1 ;  /* 0x000000510000780c */ /* 0x000fe20000f64270 */
[----:B------:R-:W-:Y:S02]  /*10540*/  BSSY B0, `(.L_x_482) ;  /* 0x000000a000007945 */ /* 0x000fe40003800000 */
[----:B------:R-:W-:Y:S01]  /*10550*/  FMUL R13, R12, UR22 ;  /* 0x000000160c0d7c20 */ /* 0x000fe20008400000 */
[----:B------:R-:W-:-:S03]  /*10560*/  VIADD R12, R2, UR8 ;  /* 0x00000008020c7c36 */ /* 0x000fc60008000000 */
[----:B------:R-:W-:-:S05]  /*10570*/  FFMA R13, R66, UR11, R13 ;  /* 0x0000000b420d7c23 */ /* 0x000fca000800000d */
[----:B------:R-:W-:-:S04]  /*10580*/  F2FP.BF16.F32.PACK_AB R13, RZ, R13 ;  /* 0x0000000dff0d723e */ /* 0x000fc800000010ff */
[----:B------:R-:W-:Y:S02]  /*10590*/  PRMT R14, R13, 0x7610, R14 ;  /* 0x000076100d0e7816 */ /* 0x000fe4000000000e */
[----:B------:R-:W-:-:S05]  /*105a0*/  @P2 MOV R13, R11 ;  /* 0x0000000b000d2202 */ /* 0x000fca0000000f00 */
[----:B------:R0:W-:Y:S01]  /*105b0*/  @P2 STG.E.U16 desc[UR20][R12.64+0xa0], R14 ;  /* 0x0000a00e0c002986 */ /* 0x0001e2000c101514 */
[----:B------:R-:W-:Y:S05]  /*105c0*/  @!P3 BRA `(.L_x_483) ;  /* 0x000000000004b947 */ /* 0x000fea0003800000 */
[----:B------:R0:W5:Y:S02]  /*105d0*/  LDG.E.LTC128B.U16 R15, desc[UR20][R8.64+0xa2] ;  /* 0x0000a214080f7981 */ /* 0x000164000c1e1520 */
.L_x_483:
[----:B------:R-:W-:Y:S05]  /*105e0*/  BSYNC B0 ;  /* 0x0000000000007941 */ /* 0x000fea0003800000 */
.L_x_482:
        /* <DEDUP_REMOVED lines=12> */
.L_x_485:
[----:B------:R-:W-:Y:S05]  /*106b0*/  BSYNC B0 ;  /* 0x0000000000007941 */ /* 0x000fea0003800000 */
.L_x_484:
        /* <DEDUP_REMOVED lines=12> */
.L_x_487:
[----:B------:R-:W-:Y:S05]  /*10780*/  BSYNC B0 ;  /* 0x0000000000007941 */ /* 0x000fea0003800000 */
.L_x_486:
        /* <DEDUP_REMOVED lines=12> */
.L_x_489:
[----:B------:R-:W-:Y:S05]  /*10850*/  BSYNC B0 ;  /* 0x0000000000007941 */ /* 0x000fea0003800000 */
.L_x_488:
[----:B0----5:R-:W-:Y:S01]  /*10860*/  SHF.L.U32 R12, R15, 0x10, RZ ;  /* 0x000000100f0c7819 */ /* 0x021fe200000006ff */
[----:B------:R-:W-:Y:S01]  /*10870*/  BSSY B0, `(.L_x_490) ;  /* 0x000000b000007945 */ /* 0x000fe20003800000 */
[----:B------:R-:W-:-:S03]  /*10880*/  ISETP.GT.AND P3, PT, R0, 0x59, P1 ;  /* 0x000000590000780c */ /* 0x000fc60000f64270 */
        /* <DEDUP_REMOVED lines=9> */
.L_x_491:
[----:B------:R-:W-:Y:S05]  /*10920*/  BSYNC B0 ;  /* 0x0000000000007941 */ /* 0x000fea0003800000 */
.L_x_490:
        /* <DEDUP_REMOVED lines=12> */
.L_x_493:
[----:B------:R-:W-:Y:S05]  /*109f0*/  BSYNC B0 ;  /* 0x0000000000007941 */ /* 0x000fea0003800000 */
.L_x_492:
        /* <DEDUP_REMOVED lines=12> */
.L_x_495:
[----:B------:R-:W-:Y:S05]  /*10ac0*/  BSYNC B0 ;  /* 0x0000000000007941 */ /* 0x000fea0003800000 */
.L_x_494:
        /* <DEDUP_REMOVED lines=12> */
.L_x_497:
[----:B------:R-:W-:Y:S05]  /*10b90*/  BSYNC B0 ;  /* 0x0000000000007941 */ /* 0x000fea0003800000 */
.L_x_496:
        /* <DEDUP_REMOVED lines=12> */
.L_x_499:
[----:B------:R-:W-:Y:S05]  /*10c60*/  BSYNC B0 ;  /* 0x0000000000007941 */ /* 0x000fea0003800000 */
.L_x_498:
        /* <DEDUP_REMOVED lines=12> */
.L_x_501:
[----:B------:R-:W-:Y:S05]  /*10d30*/  BSYNC B0 ;  /* 0x0000000000007941 */ /* 0x000fea0003800000 */
.L_x_500:
        /* <DEDUP_REMOVED lines=12> */
.L_x_503:
[----:B------:R-:W-:Y:S05]  /*10e00*/  BSYNC B0 ;  /* 0x0000000000007941 */ /* 0x000fea0003800000 */
.L_x_502:
        /* <DEDUP_REMOVED lines=12> */
.L_x_505:
[----:B------:R-:W-:Y:S05]  /*10ed0*/  BSYNC B0 ;  /* 0x0000000000007941 */ /* 0x000fea0003800000 */
.L_x_504:
        /* <DEDUP_REMOVED lines=12> */
.L_x_507:
[----:B------:R-:W-:Y:S05]  /*10fa0*/  BSYNC B0 ;  /* 0x0000000000007941 */ /* 0x000fea0003800000 */
.L_x_506:
        /* <DEDUP_REMOVED lines=12> */
.L_x_509:
[----:B------:R-:W-:Y:S05]  /*11070*/  BSYNC B0 ;  /* 0x0000000000007941 */ /* 0x000fea0003800000 */
.L_x_508:
        /* <DEDUP_REMOVED lines=12> */
.L_x_511:
[----:B------:R-:W-:Y:S05]  /*11140*/  BSYNC B0 ;  /* 0x0000000000007941 */ /* 0x000fea0003800000 */
.L_x_510:
        /* <DEDUP_REMOVED lines=12> */
.L_x_513:
[----:B------:R-:W-:Y:S05]  /*11210*/  BSYNC B0 ;  /* 0x0000000000007941 */ /* 0x000fea0003800000 */
.L_x_512:
        /* <DEDUP_REMOVED lines=12> */
.L_x_515:
[----:B------:R-:W-:Y:S05]  /*112e0*/  BSYNC B0 ;  /* 0x0000000000007941 */ /* 0x000fea0003800000 */
.L_x_514:
        /* <DEDUP_REMOVED lines=12> */
.L_x_517:
[----:B------:R-:W-:Y:S05]  /*113b0*/  BSYNC B0 ;  /* 0x0000000000007941 */ /* 0x000fea0003800000 */
.L_x_516:
        /* <DEDUP_REMOVED lines=12> */
.L_x_519:
[----:B------:R-:W-:Y:S05]  /*11480*/  BSYNC B0 ;  /* 0x0000000000007941 */ /* 0x000fea0003800000 */
.L_x_518:
[----:B01--45:R-:W-:Y:S01]  /*11490*/  SHF.L.U32 R4, R15, 0x10, RZ ;  /* 0x000000100f047819 */ /* 0x033fe200000006ff */
[----:B------:R-:W-:Y:S01]  /*114a0*/  @P0 IMAD.MOV.U32 R6, RZ, RZ, R2 ;  /* 0x000000ffff060224 */ /* 0x000fe200078e0002 */
        /* <DEDUP_REMOVED lines=8> */
.L_x_521:
[----:B------:R-:W-:Y:S05]  /*11530*/  BSYNC B0 ;  /* 0x0000000000007941 */ /* 0x000fea0003800000 */
.L_x_520:
        /* <DEDUP_REMOVED lines=12> */
.L_x_523:
[----:B------:R-:W-:Y:S05]  /*11600*/  BSYNC B0 ;  /* 0x0000000000007941 */ /* 0x000fea0003800000 */
.L_x_522:
[----:B-----5:R-:W-:Y:S01]  /*11610*/  SHF.L.U32 R15, R15, 0x10, RZ ;  /* 0x000000100f0f7819 */ /* 0x020fe200000006ff */
[----:B------:R-:W-:-:S04]  /*11620*/  VIADD R2, R2, UR8 ;  /* 0x0000000802027c36 */ /* 0x000fc80008000000 */
[----:B0-----:R-:W-:-:S04]  /*11630*/  FMUL R0, R15, UR22 ;  /* 0x000000160f007c20 */ /* 0x001fc80008400000 */
[----:B------:R-:W-:Y:S01]  /*11640*/  FFMA R0, R87, UR11, R0 ;  /* 0x0000000b57007c23 */ /* 0x000fe20008000000 */
[----:B------:R-:W-:Y:S06]  /*11650*/  @!P1 EXIT ;  /* 0x000000000000994d */ /* 0x000fec0003800000 */
[----:B------:R-:W-:Y:S01]  /*11660*/  F2FP.BF16.F32.PACK_AB R0, RZ, R0 ;  /* 0x00000000ff00723e */ /* 0x000fe200000010ff */
[----:B------:R-:W-:-:S05]  /*11670*/  IMAD.MOV.U32 R3, RZ, RZ, R11 ;  /* 0x000000ffff037224 */ /* 0x000fca00078e000b */
[----:B------:R-:W-:Y:S01]  /*11680*/  STG.E.U16 desc[UR20][R2.64+0xf2], R0 ;  /* 0x0000f20002007986 */ /* 0x000fe2000c101514 */
[----:B------:R-:W-:Y:S05]  /*11690*/  EXIT ;  /* 0x000000000000794d */ /* 0x000fea0003800000 */
.L_x_21:
[----:B------:R-:W2:Y:S01]  /*116a0*/  LDL.LU R7, [R1+0x8] ;  /* 0x0000080001077983 */ /* 0x000ea20000300800 */
[----:B------:R-:W-:-:S03]  /*116b0*/  ULDC.64 UR6, c[0x0][0x5c8] ;  /* 0x0001720000067ab9 */ /* 0x000fc60000000a00 */
[----:B------:R-:W3:Y:S04]  /*116c0*/  LDL.LU R6, [R1+0xc] ;  /* 0x00000c0001067983 */ /* 0x000ee80000300800 */
[----:B------:R-:W4:Y:S04]  /*116d0*/  LDL.LU R8, [R1+0x18] ;  /* 0x0000180001087983 */ /* 0x000f280000300800 */
[----:B------:R-:W5:Y:S04]  /*116e0*/  LDL.LU R252, [R1+0x4c] ;  /* 0x00004c0001fc7983 */ /* 0x000f680000300800 */
        /* <DEDUP_REMOVED lines=35> */
[----:B------:R-:W5:Y:S01]  /*11920*/  LDL.LU R232, [R1+0xdc] ;  /* 0x0000dc0001e87983 */ /* 0x000f620000300800 */
[----:B------:R-:W-:-:S03]  /*11930*/  LEA R2, P2, R4, UR6, 0x1 ;  /* 0x0000000604027c11 */ /* 0x000fc6000f8408ff */
[----:B------:R-:W5:Y:S04]  /*11940*/  LDL.LU R231, [R1+0xe0] ;  /* 0x0000e00001e77983 */ /* 0x000f680000300800 */
[----:B------:R-:W5:Y:S04]  /*11950*/  LDL.LU R233, [R1+0xe4] ;  /* 0x0000e40001e97983 */ /* 0x000f680000300800 */
[----:B------:R-:W5:Y:S04]  /*11960*/  LDL.LU R234, [R1+0xe8] ;  /* 0x0000e80001ea7983 */ /* 0x000f680000300800 */
[----:B------:R-:W5:Y:S01]  /*11970*/  LDL.LU R235, [R1+0xec] ;  /* 0x0000ec0001eb7983 */ /* 0x000f620000300800 */
[----:B------:R-:W-:-:S03]  /*11980*/  LEA.HI.X R3, R4, UR7, R3, 0x1, P2 ;  /* 0x0000000704037c11 */ /* 0x000fc600090f0c03 */
[----:B------:R-:W5:Y:S04]  /*11990*/  LDL.LU R236, [R1+0xf0] ;  /* 0x0000f00001ec7983 */ /* 0x000f680000300800 */
[----:B------:R-:W5:Y:S04]  /*119a0*/  LDL.LU R237, [R1+0xf4] ;  /* 0x0000f40001ed7983 */ /* 0x000f680000300800 */
[----:B------:R-:W5:Y:S04]  /*119b0*/  LDL.LU R238, [R1+0xf8] ;  /* 0x0000f80001ee7983 */ /* 0x000f680000300800 */
[----:B------:R-:W5:Y:S04]  /*119c0*/  LDL.LU R239, [R1+0xfc] ;  /* 0x0000fc0001ef7983 */ /* 0x000f680000300800 */
[----:B------:R-:W4:Y:S04]  /*119d0*/  LDL.LU R4, [R1+0x4] ;  /* 0x0000040001047983 */ /* 0x000f280000300800 */
[----:B------:R-:W5:Y:S01]  /*119e0*/  LDL.LU R5, [R1] ;  /* 0x0000000001057983 */ /* 0x000f620000300800 */
[----:B------:R-:W-:Y:S01]  /*119f0*/  ISETP.GT.AND P2, PT, R0, 0x1, P0 ;  /* 0x000000010000780c */ /* 0x000fe20000744270 */
[----:B------:R-:W-:-:S02]  /*11a00*/  USHF.L.U32 UR9, UR4, 0x1, URZ ;  /* 0x0000000104097899 */ /* 0x000fc4000800063f */
[----:B------:R-:W-:Y:S01]  /*11a10*/  USHF.L.U64.HI UR8, UR4, 0x1, UR5 ;  /* 0x0000000104087899 */ /* 0x000fe20008010205 */
[----:B--2---:R-:W-:Y:S01]  /*11a20*/  FMUL R7, R7, UR11 ;  /* 0x0000000b07077c20 */ /* 0x004fe20008400000 */
[----:B---3--:R-:W-:-:S04]  /*11a30*/  FMUL R6, R6, UR11 ;  /* 0x0000000b06067c20 */ /* 0x008fc80008400000 */
[----:B------:R-:W-:Y:S02]  /*11a40*/  F2FP.BF16.F32.PACK_AB R7, RZ, R7 ;  /* 0x00000007ff07723e */ /* 0x000fe400000010ff */
[----:B------:R-:W-:Y:S01]  /*11a50*/  F2FP.BF16.F32.PACK_AB R6, RZ, R6 ;  /* 0x00000006ff06723e */ /* 0x000fe200000010ff */
[----:B----4-:R-:W-:Y:S01]  /*11a60*/  FMUL R4, R4, UR11 ;  /* 0x0000000b04047c20 */ /* 0x010fe20008400000 */
[----:B-----5:R-:W-:-:S04]  /*11a70*/  FMUL R5, R5, UR11 ;  /* 0x0000000b05057c20 */ /* 0x020fc80008400000 */
[----:B------:R-:W-:Y:S02]  /*11a80*/  F2FP.BF16.F32.PACK_AB R4, RZ, R4 ;  /* 0x00000004ff04723e */ /* 0x000fe400000010ff */
[----:B------:R-:W-:-:S03]  /*11a90*/  F2FP.BF16.F32.PACK_AB R5, RZ, R5 ;  /* 0x00000005ff05723e */ /* 0x000fc600000010ff */
[----:B------:R1:W-:Y:S04]  /*11aa0*/  @P2 STG.E.U16 desc[UR20][R2.64+0x2], R4 ;  /* 0x0000020402002986 */ /* 0x0003e8000c101514 */
[----:B------:R2:W-:Y:S01]  /*11ab0*/  @P1 STG.E.U16 desc[UR20][R2.64], R5 ;  /* 0x0000000502001986 */ /* 0x0005e2000c101514 */
[----:B------:R-:W-:-:S04]  /*11ac0*/  ISETP.GT.AND P1, PT, R14, 0x8, PT ;  /* 0x000000080e00780c */ /* 0x000fc80003f24270 */
[----:B------:R-:W-:Y:S02]  /*11ad0*/  ISETP.GT.AND P2, PT, R0, RZ, P1 ;  /* 0x000000ff0000720c */ /* 0x000fe40000f44270 */
[----:B-1----:R-:W-:-:S04]  /*11ae0*/  IADD3 R4, P3, R2, UR9, RZ ;  /* 0x0000000902047c10 */ /* 0x002fc8000ff7e0ff */
[----:B--2---:R-:W-:-:S07]  /*11af0*/  IADD3.X R5, R3, UR8, RZ, P3, !PT ;  /* 0x0000000803057c10 */ /* 0x004fce0009ffe4ff */
[----:B------:R1:W-:Y:S01]  /*11b00*/  @P2 STG.E.U16 desc[UR20][R4.64], R7 ;  /* 0x0000000704002986 */ /* 0x0003e2000c101514 */
[----:B------:R-:W-:-:S03]  /*11b10*/  ISETP.GT.AND P2, PT, R0, 0x1, P1 ;  /* 0x000000010000780c */ /* 0x000fc60000f44270 */
[----:B-1----:R-:W2:Y:S10]  /*11b20*/  LDL.LU R7, [R1+0x14] ;  /* 0x0000140001077983 */ /* 0x002eb40000300800 */
[----:B------:R1:W-:Y:S04]  /*11b30*/  @P2 STG.E.U16 desc[UR20][R4.64+0x2], R6 ;  /* 0x0000020604002986 */ /* 0x0003e8000c101514 */
[----:B-1----:R-:W3:Y:S01]  /*11b40*/  LDL.LU R6, [R1+0x10] ;  /* 0x0000100001067983 */ /* 0x002ee20000300800 */
[----:B------:R-:W-:Y:S01]  /*11b50*/  ISETP.GT.AND P2, PT, R0, 0x8, P0 ;  /* 0x000000080000780c */ /* 0x000fe20000744270 */
[----:B------:R-:W-:Y:S01]  /*11b60*/  FMUL R8, R8, UR11 ;  /* 0x0000000b08087c20 */ /* 0x000fe20008400000 */
[----:B------:R-:W-:-:S02]  /*11b70*/  ISETP.GT.AND P3, PT, R0, 0x9, P0 ;  /* 0x000000090000780c */ /* 0x000fc40000764270 */
[----:B------:R-:W-:Y:S01]  /*11b80*/  ISETP.GT.AND P4, PT, R0, 0x8, P1 ;  /* 0x000000080000780c */ /* 0x000fe20000f84270 */
[----:B--2---:R-:W-:-:S05]  /*11b90*/  FMUL R7, R7, UR11 ;  /* 0x0000000b07077c20 */ /* 0x004fca0008400000 */
[----:B------:R-:W-:Y:S01]  /*11ba0*/  F2FP.BF16.F32.PACK_AB R7, RZ, R7 ;  /* 0x00000007ff07723e */ /* 0x000fe200000010ff */
[----:B---3--:R-:W-:-:S05]  /*11bb0*/  FMUL R6, R6, UR11 ;  /* 0x0000000b06067c20 */ /* 0x008fca0008400000 */
[----:B------:R-:W-:-:S04]  /*11bc0*/  F2FP.BF16.F32.PACK_AB R6, RZ, R6 ;  /* 0x00000006ff06723e */ /* 0x000fc800000010ff */
[----:B------:R-:W-:Y:S02]  /*11bd0*/  PRMT R9, R6, 0x7610, R9 ;  /* 0x0000761006097816 */ /* 0x000fe40000000009 */
[----:B------:R-:W-:Y:S01]  /*11be0*/  F2FP.BF16.F32.PACK_AB R6, RZ, R8 ;  /* 0x00000008ff06723e */ /* 0x000fe200000010ff */
[----:B------:R1:W-:Y:S04]  /*11bf0*/  @P3 STG.E.U16 desc[UR20][R2.64+0x12], R7 ;  /* 0x0000120702003986 */ /* 0x0003e8000c101514 */
[----:B------:R-:W2:Y:S04]  /*11c00*/  LDL.LU R8, [R1+0x28] ;  /* 0x0000280001087983 */ /* 0x000ea80000300800 */
[----:B------:R-:W-:Y:S04]  /*11c10*/  @P2 STG.E.U16 desc[UR20][R2.64+0x10], R9 ;  /* 0x0000100902002986 */ /* 0x000fe8000c101514 */
[----:B-1----:R-:W3:Y:S04]  /*11c20*/  LDL.LU R7, [R1+0x24] ;  /* 0x0000240001077983 */ /* 0x002ee80000300800 */
[----:B------:R1:W-:Y:S04]  /*11c30*/  @P4 STG.E.U16 desc[UR20][R4.64+0x10], R6 ;  /* 0x0000100604004986 */ /* 0x0003e8000c101514 */
[----:B-1----:R-:W4:Y:S01]  /*11c40*/  LDL.LU R6, [R1+0x1c] ;  /* 0x00001c0001067983 */ /* 0x002f220000300800 */
[----:B------:R-:W-:Y:S01]  /*11c50*/  ISETP.GT.AND P2, PT, R0, 0x9, P1 ;  /* 0x000000090000780c */ /* 0x000fe20000f44270 */
[----:B----4-:R-:W-:-:S05]  /*11c60*/  FMUL R6, R6, UR11 ;  /* 0x0000000b06067c20 */ /* 0x010fca0008400000 */
[----:B------:R-:W-:-:S07]  /*11c70*/  F2FP.BF16.F32.PACK_AB R6, RZ, R6 ;  /* 0x00000006ff06723e */ /* 0x000fce00000010ff */
[----:B------:R1:W-:Y:S04]  /*11c80*/  @P2 STG.E.U16 desc[UR20][R4.64+0x12], R6 ;  /* 0x0000120604002986 */ /* 0x0003e8000c101514 */
[----:B-1----:R-:W4:Y:S01]  /*11c90*/  LDL.LU R6, [R1+0x20] ;  /* 0x0000200001067983 */ /* 0x002f220000300800 */
[----:B--2---:R-:W-:Y:S01]  /*11ca0*/  FMUL R8, R8, UR11 ;  /* 0x0000000b08087c20 */ /* 0x004fe20008400000 */
[C---:B------:R-:W-:Y:S01]  /*11cb0*/  ISETP.GT.AND P2, PT, R0.reuse, 0x10, P0 ;  /* 0x000000100000780c */ /* 0x040fe20000744270 */
[----:B---3--:R-:W-:Y:S01]  /*11cc0*/  FMUL R7, R7, UR11 ;  /* 0x0000000b07077c20 */ /* 0x008fe20008400000 */
[C---:B------:R-:W-:Y:S02]  /*11cd0*/  ISETP.GT.AND P3, PT, R0.reuse, 0x11, P0 ;  /* 0x000000110000780c */ /* 0x040fe40000764270 */
[----:B------:R-:W-:-:S02]  /*11ce0*/  ISETP.GT.AND P4, PT, R0, 0x10, P1 ;  /* 0x000000100000780c */ /* 0x000fc40000f84270 */
[----:B------:R-:W-:Y:S01]  /*11cf0*/  F2FP.BF16.F32.PACK_AB R7, RZ, R7 ;  /* 0x00000007ff07723e */ /* 0x000fe200000010ff */
[----:B----4-:R-:W-:-:S05]  /*11d00*/  FMUL R6, R6, UR11 ;  /* 0x0000000b06067c20 */ /* 0x010fca0008400000 */
[----:B------:R-:W-:-:S04]  /*11d10*/  F2FP.BF16.F32.PACK_AB R6, RZ, R6 ;  /* 0x00000006ff06723e */ /* 0x000fc800000010ff */
[----:B------:R-:W-:Y:S02]  /*11d20*/  PRMT R9, R6, 0x7610, R9 ;  /* 0x0000761006097816 */ /* 0x000fe40000000009 */
[----:B------:R-:W-:Y:S02]  /*11d30*/  F2FP.BF16.F32.PACK_AB R6, RZ, R8 ;  /* 0x00000008ff06723e */ /* 0x000fe400000010ff */
[----:B------:R-:W2:Y:S04]  /*11d40*/  LDL.LU R8, [R1+0x2c] ;  /* 0x00002c0001087983 */ /* 0x000ea80000300800 */
[----:B------:R1:W-:Y:S01]  /*11d50*/  @P2 STG.E.U16 desc[UR20][R2.64+0x20], R9 ;  /* 0x0000200902002986 */ /* 0x0003e2000c101514 */
[----:B------:R-:W-:-:S03]  /*11d60*/  ISETP.GT.AND P2, PT, R0, 0x11, P1 ;  /* 0x000000110000780c */ /* 0x000fc60000f44270 */
[----:B------:R-:W-:Y:S04]  /*11d70*/  @P3 STG.E.U16 desc[UR20][R2.64+0x22], R7 ;  /* 0x0000220702003986 */ /* 0x000fe8000c101514 */
[----:B------:R3:W-:Y:S04]  /*11d80*/  @P4 STG.E.U16 desc[UR20][R4.64+0x20], R6 ;  /* 0x0000200604004986 */ /* 0x0007e8000c101514 */
[----:B-1----:R-:W4:Y:S01]  /*11d90*/  LDL.LU R9, [R1+0x34] ;  /* 0x0000340001097983 */ /* 0x002f220000300800 */
[----:B--2---:R-:W-:-:S05]  /*11da0*/  FMUL R8, R8, UR11 ;  /* 0x0000000b08087c20 */ /* 0x004fca0008400000 */
[----:B------:R-:W-:-:S04]  /*11db0*/  F2FP.BF16.F32.PACK_AB R8, RZ, R8 ;  /* 0x00000008ff08723e */ /* 0x000fc800000010ff */
[----:B---3--:R-:W-:Y:S02]  /*11dc0*/  PRMT R6, R8, 0x7610, R6 ;  /* 0x0000761008067816 */ /* 0x008fe40000000006 */
[----:B------:R-:W2:Y:S04]  /*11dd0*/  LDL.LU R8, [R1+0x30] ;  /* 0x0000300001087983 */ /* 0x000ea80000300800 */
[----:B------:R1:W-:Y:S04]  /*11de0*/  @P2 STG.E.U16 desc[UR20][R4.64+0x22], R6 ;  /* 0x0000220604002986 */ /* 0x0003e8000c101514 */
[----:B-1----:R-:W3:Y:S01]  /*11df0*/  LDL.LU R6, [R1+0x3c] ;  /* 0x00003c0001067983 */ /* 0x002ee20000300800 */
[----:B------:R-:W-:Y:S01]  /*11e00*/  ISETP.GT.AND P2, PT, R0, 0x18, P0 ;  /* 0x000000180000780c */ /* 0x000fe20000744270 */
[----:B----4-:R-:W-:Y:S01]  /*11e10*/  FMUL R9, R9, UR11 ;  /* 0x0000000b09097c20 */ /* 0x010fe20008400000 */
[----:B--2---:R-:W-:-:S05]  /*11e20*/  FMUL R8, R8, UR11 ;  /* 0x0000000b08087c20 */ /* 0x004fca0008400000 */
[----:B------:R-:W-:Y:S02]  /*11e30*/  F2FP.BF16.F32.PACK_AB R7, RZ, R8 ;  /* 0x00000008ff07723e */ /* 0x000fe400000010ff */
[----:B------:R-:W-:Y:S02]  /*11e40*/  F2FP.BF16.F32.PACK_AB R8, RZ, R9 ;  /* 0x00000009ff08723e */ /* 0x000fe400000010ff */
[----:B------:R-:W2:Y:S01]  /*11e50*/  LDL.LU R9, [R1+0x38] ;  /* 0x0000380001097983 */ /* 0x000ea20000300800 */
[C---:B------:R-:W-:Y:S02]  /*11e60*/  ISETP.GT.AND P3, PT, R0.reuse, 0x19, P0 ;  /* 0x000000190000780c */ /* 0x040fe40000764270 */
[----:B------:R-:W-:Y:S01]  /*11e70*/  ISETP.GT.AND P4, PT, R0, 0x18, P1 ;  /* 0x000000180000780c */ /* 0x000fe20000f84270 */
[----:B------:R1:W-:Y:S01]  /*11e80*/  @P2 STG.E.U16 desc[UR20][R2.64+0x30], R7 ;  /* 0x0000300702002986 */ /* 0x0003e2000c101514 */
[----:B---3--:R-:W-:-:S05]  /*11e90*/  FMUL R6, R6, UR11 ;  /* 0x0000000b06067c20 */ /* 0x008fca0008400000 */
[----:B------:R-:W-:Y:S01]  /*11ea0*/  F2FP.BF16.F32.PACK_AB R6, RZ, R6 ;  /* 0x00000006ff06723e */ /* 0x000fe200000010ff */
[----:B-1----:R-:W3:Y:S03]  /*11eb0*/  LDL.LU R7, [R1+0x44] ;  /* 0x0000440001077983 */ /* 0x002ee60000300800 */
[----:B------:R-:W-:Y:S02]  /*11ec0*/  PRMT R10, R6, 0x7610, R10 ;  /* 0x00007610060a7816 */ /* 0x000fe4000000000a */
[----:B------:R-:W4:Y:S04]  /*11ed0*/  LDL.LU R6, [R1+0x40] ;  /* 0x0000400001067983 */ /* 0x000f280000300800 */
[----:B------:R1:W-:Y:S01]  /*11ee0*/  @P3 STG.E.U16 desc[UR20][R2.64+0x32], R8 ;  /* 0x0000320802003986 */ /* 0x0003e2000c101514 */
[----:B------:R-:W-:-:S02]  /*11ef0*/  ISETP.GT.AND P2, PT, R0, 0x19, P1 ;  /* 0x000000190000780c */ /* 0x000fc40000f44270 */
[----:B------:R-:W-:Y:S01]  /*11f00*/  ISETP.GT.AND P5, PT, R0, 0x30, P1 ;  /* 0x000000300000780c */ /* 0x000fe20000fa4270 */
[----:B------:R-:W-:Y:S01]  /*11f10*/  FMUL R12, R12, UR11 ;  /* 0x0000000b0c0c7c20 */ /* 0x000fe20008400000 */
        /* <DEDUP_REMOVED lines=31> */
[----:B------:R-:W-:-:S02]  /*12110*/  USHF.L.U32 UR6, UR14, 0x6, URZ ;  /* 0x000000060e067899 */ /* 0x000fc4000800063f */
[----:B------:R-:W-:Y:S01]  /*12120*/  USHF.L.U64.HI UR7, UR14, 0x6, UR15 ;  /* 0x000000060e077899 */ /* 0x000fe2000801020f */
[----:B------:R-:W-:Y:S01]  /*12130*/  FMUL R152, R152, UR11 ;  /* 0x0000000b98987c20 */ /* 0x000fe20008400000 */
[----:B------:R-:W-:Y:S01]  /*12140*/  FMUL R153, R153, UR11 ;  /* 0x0000000b99997c20 */ /* 0x000fe20008400000 */
[----:B------:R-:W-:Y:S01]  /*12150*/  FMUL R154, R154, UR11 ;  /* 0x0000000b9a9a7c20 */ /* 0x000fe20008400000 */
[----:B------:R-:W-:Y:S01]  /*12160*/  FMUL R155, R155, UR11 ;  /* 0x0000000b9b9b7c20 */ /* 0x000fe20008400000 */
[----:B--2---:R-:W-:-:S05]  /*12170*/  FMUL R9, R9, UR11 ;  /* 0x0000000b09097c20 */ /* 0x004fca0008400000 */
[----:B------:R-:W-:Y:S01]  /*12180*/  F2FP.BF16.F32.PACK_AB R9, RZ, R9 ;  /* 0x00000009ff09723e */ /* 0x000fe200000010ff */
[----:B----4-:R-:W-:-:S05]  /*12190*/  FMUL R6, R6, UR11 ;  /* 0x0000000b06067c20 */ /* 0x010fca0008400000 */
[----:B-1----:R-:W-:Y:S02]  /*121a0*/  F2FP.BF16.F32.PACK_AB R8, RZ, R6 ;  /* 0x00000006ff08723e */ /* 0x002fe400000010ff */
[----:B------:R-:W2:Y:S04]  /*121b0*/  LDL.LU R6, [R1+0x48] ;  /* 0x0000480001067983 */ /* 0x000ea80000300800 */
[----:B------:R1:W-:Y:S04]  /*121c0*/  @P4 STG.E.U16 desc[UR20][R4.64+0x30], R9 ;  /* 0x0000300904004986 */ /* 0x0003e8000c101514 */
[----:B------:R-:W-:Y:S01]  /*121d0*/  @P2 STG.E.U16 desc[UR20][R4.64+0x32], R10 ;  /* 0x0000320a04002986 */ /* 0x000fe2000c101514 */
[C---:B------:R-:W-:Y:S01]  /*121e0*/  ISETP.GT.AND P2, PT, R0.reuse, 0x20, P0 ;  /* 0x000000200000780c */ /* 0x040fe20000744270 */
[----:B---3--:R-:W-:Y:S01]  /*121f0*/  FMUL R7, R7, UR11 ;  /* 0x0000000b07077c20 */ /* 0x008fe20008400000 */
[----:B------:R-:W-:-:S02]  /*12200*/  ISETP.GT.AND P3, PT, R0, 0x21, P0 ;  /* 0x000000210000780c */ /* 0x000fc40000764270 */
[----:B------:R-:W-:Y:S02]  /*12210*/  ISETP.GT.AND P4, PT, R0, 0x20, P1 ;  /* 0x000000200000780c */ /* 0x000fe40000f84270 */
[----:B------:R-:W-:-:S07]  /*12220*/  F2FP.BF16.F32.PACK_AB R7, RZ, R7 ;  /* 0x00000007ff07723e */ /* 0x000fce00000010ff */
[----:B------:R3:W-:Y:S01]  /*12230*/  @P2 STG.E.U16 desc[UR20][R2.64+0x40], R8 ;  /* 0x0000400802002986 */ /* 0x0007e2000c101514 */
[----:B------:R-:W-:Y:S02]  /*12240*/  ISETP.GT.AND P2, PT, R0, 0x21, P1 ;  /* 0x000000210000780c */ /* 0x000fe40000f44270 */
[----:B-1----:R-:W-:Y:S01]  /*12250*/  PRMT R9, R7, 0x7610, R9 ;  /* 0x0000761007097816 */ /* 0x002fe20000000009 */
[----:B------:R-:W-:-:S04]  /*12260*/  FMUL R7, R250, UR11 ;  /* 0x0000000bfa077c20 */ /* 0x000fc80008400000 */
[----:B------:R1:W-:Y:S01]  /*12270*/  @P3 STG.E.U16 desc[UR20][R2.64+0x42], R9 ;  /* 0x0000420902003986 */ /* 0x0003e2000c101514 */
[----:B------:R-:W-:Y:S01]  /*12280*/  ISETP.GT.AND P3, PT, R0, 0x29, P0 ;  /* 0x000000290000780c */ /* 0x000fe20000764270 */
[----:B---3--:R-:W-:Y:S01]  /*12290*/  FMUL R8, R249, UR11 ;  /* 0x0000000bf9087c20 */ /* 0x008fe20008400000 */
[----:B------:R-:W-:-:S04]  /*122a0*/  F2FP.BF16.F32.PACK_AB R7, RZ, R7 ;  /* 0x00000007ff07723e */ /* 0x000fc800000010ff */
[----:B------:R-:W-:Y:S02]  /*122b0*/  F2FP.BF16.F32.PACK_AB R8, RZ, R8 ;  /* 0x00000008ff08723e */ /* 0x000fe400000010ff */
[----:B------:R-:W-:Y:S02]  /*122c0*/  PRMT R15, R7, 0x7610, R15 ;  /* 0x00007610070f7816 */ /* 0x000fe4000000000f */
[----:B------:R-:W-:Y:S01]  /*122d0*/  PRMT R17, R8, 0x7610, R17 ;  /* 0x0000761008117816 */ /* 0x000fe20000000011 */
[----:B------:R-:W-:Y:S01]  /*122e0*/  FMUL R7, R247, UR11 ;  /* 0x0000000bf7077c20 */ /* 0x000fe20008400000 */
[----:B------:R-:W-:-:S04]  /*122f0*/  FMUL R8, R246, UR11 ;  /* 0x0000000bf6087c20 */ /* 0x000fc80008400000 */
[----:B------:R-:W-:Y:S02]  /*12300*/  F2FP.BF16.F32.PACK_AB R7, RZ, R7 ;  /* 0x00000007ff07723e */ /* 0x000fe400000010ff */
[----:B------:R-:W-:Y:S01]  /*12310*/  F2FP.BF16.F32.PACK_AB R8, RZ, R8 ;  /* 0x00000008ff08723e */ /* 0x000fe200000010ff */
[----:B-1----:R-:W-:Y:S01]  /*12320*/  FMUL R9, R245, UR11 ;  /* 0x0000000bf5097c20 */ /* 0x002fe20008400000 */
[----:B------:R-:W-:-:S04]  /*12330*/  F2FP.BF16.F32.PACK_AB R12, RZ, R12 ;  /* 0x0000000cff0c723e */ /* 0x000fc800000010ff */
[----:B------:R-:W-:Y:S02]  /*12340*/  F2FP.BF16.F32.PACK_AB R9, RZ, R9 ;  /* 0x00000009ff09723e */ /* 0x000fe400000010ff */
[----:B------:R-:W-:Y:S02]  /*12350*/  F2FP.BF16.F32.PACK_AB R16, RZ, R16 ;  /* 0x00000010ff10723e */ /* 0x000fe400000010ff */
[----:B------:R-:W-:Y:S02]  /*12360*/  F2FP.BF16.F32.PACK_AB R18, RZ, R18 ;  /* 0x00000012ff12723e */ /* 0x000fe400000010ff */
[----:B------:R-:W-:Y:S02]  /*12370*/  F2FP.BF16.F32.PACK_AB R20, RZ, R20 ;  /* 0x00000014ff14723e */ /* 0x000fe400000010ff */
[----:B------:R-:W-:Y:S02]  /*12380*/  F2FP.BF16.F32.PACK_AB R19, RZ, R19 ;  /* 0x00000013ff13723e */ /* 0x000fe400000010ff */
[----:B------:R-:W-:-:S02]  /*12390*/  F2FP.BF16.F32.PACK_AB R21, RZ, R21 ;  /* 0x00000015ff15723e */ /* 0x000fc400000010ff */
        /* <DEDUP_REMOVED lines=25> */
[----:B------:R-:W-:Y:S01]  /*12530*/  F2FP.BF16.F32.PACK_AB R239, RZ, R239 ;  /* 0x000000efffef723e */ /* 0x000fe200000010ff */
[----:B--2---:R-:W-:-:S05]  /*12540*/  FMUL R6, R6, UR11 ;  /* 0x0000000b06067c20 */ /* 0x004fca0008400000 */
[----:B------:R-:W-:-:S04]  /*12550*/  F2FP.BF16.F32.PACK_AB R6, RZ, R6 ;  /* 0x00000006ff06723e */ /* 0x000fc800000010ff */
[----:B------:R-:W-:Y:S01]  /*12560*/  PRMT R10, R6, 0x7610, R10 ;  /* 0x00007610060a7816 */ /* 0x000fe2000000000a */
[----:B------:R-:W-:-:S05]  /*12570*/  FMUL R6, R252, UR11 ;  /* 0x0000000bfc067c20 */ /* 0x000fca0008400000 */
[----:B------:R-:W-:-:S04]  /*12580*/  F2FP.BF16.F32.PACK_AB R6, RZ, R6 ;  /* 0x00000006ff06723e */ /* 0x000fc800000010ff */
[----:B------:R-:W-:Y:S01]  /*12590*/  PRMT R11, R6, 0x7610, R11 ;  /* 0x00007610060b7816 */ /* 0x000fe2000000000b */
[----:B------:R1:W-:Y:S01]  /*125a0*/  @P4 STG.E.U16 desc[UR20][R4.64+0x40], R10 ;  /* 0x0000400a04004986 */ /* 0x0003e2000c101514 */
[----:B------:R-:W-:-:S03]  /*125b0*/  FMUL R6, R251, UR11 ;  /* 0x0000000bfb067c20 */ /* 0x000fc60008400000 */
[----:B------:R2:W-:Y:S01]  /*125c0*/  @P2 STG.E.U16 desc[UR20][R4.64+0x42], R11 ;  /* 0x0000420b04002986 */ /* 0x0005e2000c101514 */
[C---:B------:R-:W-:Y:S02]  /*125d0*/  ISETP.GT.AND P2, PT, R0.reuse, 0x28, P0 ;  /* 0x000000280000780c */ /* 0x040fe40000744270 */
[----:B------:R-:W-:Y:S02]  /*125e0*/  ISETP.GT.AND P4, PT, R0, 0x28, P1 ;  /* 0x000000280000780c */ /* 0x000fe40000f84270 */
[----:B------:R-:W-:-:S04]  /*125f0*/  F2FP.BF16.F32.PACK_AB R6, RZ, R6 ;  /* 0x00000006ff06723e */ /* 0x000fc800000010ff */
[----:B------:R-:W-:Y:S01]  /*12600*/  PRMT R13, R6, 0x7610, R13 ;  /* 0x00007610060d7816 */ /* 0x000fe2000000000d */
[----:B------:R-:W-:Y:S01]  /*12610*/  @P3 STG.E.U16 desc[UR20][R2.64+0x52], R15 ;  /* 0x0000520f02003986 */ /* 0x000fe2000c101514 */
[----:B------:R-:W-:-:S03]  /*12620*/  ISETP.GT.AND P3, PT, R0, 0x30, P0 ;  /* 0x000000300000780c */ /* 0x000fc60000764270 */
[----:B------:R3:W-:Y:S01]  /*12630*/  @P2 STG.E.U16 desc[UR20][R2.64+0x50], R13 ;  /* 0x0000500d02002986 */ /* 0x0007e2000c101514 */
[----:B------:R-:W-:Y:S01]  /*12640*/  ISETP.GT.AND P2, PT, R0, 0x29, P1 ;  /* 0x000000290000780c */ /* 0x000fe20000f44270 */
[----:B------:R-:W-:Y:S02]  /*12650*/  FMUL R6, R248, UR11 ;  /* 0x0000000bf8067c20 */ /* 0x000fe40008400000 */
[----:B------:R4:W-:Y:S01]  /*12660*/  @P4 STG.E.U16 desc[UR20][R4.64+0x50], R17 ;  /* 0x0000501104004986 */ /* 0x0009e2000c101514 */
[----:B------:R-:W-:Y:S02]  /*12670*/  ISETP.GT.AND P4, PT, R0, 0x31, P0 ;  /* 0x000000310000780c */ /* 0x000fe40000784270 */
[----:B------:R-:W-:Y:S01]  /*12680*/  F2FP.BF16.F32.PACK_AB R6, RZ, R6 ;  /* 0x00000006ff06723e */ /* 0x000fe200000010ff */
[----:B-1----:R-:W-:Y:S01]  /*12690*/  FMUL R10, R244, UR11 ;  /* 0x0000000bf40a7c20 */ /* 0x002fe20008400000 */
[----:B--2---:R-:W-:-:S05]  /*126a0*/  FMUL R11, R243, UR11 ;  /* 0x0000000bf30b7c20 */ /* 0x004fca0008400000 */
[----:B------:R-:W-:Y:S01]  /*126b0*/  @P2 STG.E.U16 desc[UR20][R4.64+0x52], R6 ;  /* 0x0000520604002986 */ /* 0x000fe2000c101514 */
[----:B------:R-:W-:-:S03]  /*126c0*/  ISETP.GT.AND P2, PT, R0, 0x31, P1 ;  /* 0x000000310000780c */ /* 0x000fc60000f44270 */
[----:B------:R-:W-:Y:S01]  /*126d0*/  @P3 STG.E.U16 desc[UR20][R2.64+0x60], R7 ;  /* 0x0000600702003986 */ /* 0x000fe2000c101514 */
[----:B------:R-:W-:-:S03]  /*126e0*/  ISETP.GT.AND P3, PT, R0, 0x38, P0 ;  /* 0x000000380000780c */ /* 0x000fc60000764270 */
[----:B------:R-:W-:Y:S01]  /*126f0*/  @P4 STG.E.U16 desc[UR20][R2.64+0x62], R8 ;  /* 0x0000620802004986 */ /* 0x000fe2000c101514 */
[C---:B------:R-:W-:Y:S02]  /*12700*/  ISETP.GT.AND P4, PT, R0.reuse, 0x39, P0 ;  /* 0x000000390000780c */ /* 0x040fe40000784270 */
[----:B------:R-:W-:Y:S02]  /*12710*/  F2FP.BF16.F32.PACK_AB R10, RZ, R10 ;  /* 0x0000000aff0a723e */ /* 0x000fe400000010ff */
[----:B------:R-:W-:Y:S01]  /*12720*/  F2FP.BF16.F32.PACK_AB R11, RZ, R11 ;  /* 0x0000000bff0b723e */ /* 0x000fe200000010ff */
[----:B------:R-:W-:Y:S01]  /*12730*/  @P5 STG.E.U16 desc[UR20][R4.64+0x60], R9 ;  /* 0x0000600904005986 */ /* 0x000fe2000c101514 */
[----:B------:R-:W-:-:S03]  /*12740*/  ISETP.GT.AND P5, PT, R0, 0x38, P1 ;  /* 0x000000380000780c */ /* 0x000fc60000fa4270 */
[----:B------:R-:W-:Y:S01]  /*12750*/  @P2 STG.E.U16 desc[UR20][R4.64+0x62], R10 ;  /* 0x0000620a04002986 */ /* 0x000fe2000c101514 */
[----:B------:R-:W-:Y:S01]  /*12760*/  ISETP.GT.AND P2, PT, R0, 0x39, P1 ;  /* 0x000000390000780c */ /* 0x000fe20000f44270 */
[----:B---3--:R-:W-:Y:S02]  /*12770*/  FMUL R13, R242, UR11 ;  /* 0x0000000bf20d7c20 */ /* 0x008fe40008400000 */
[----:B------:R-:W-:Y:S01]  /*12780*/  @P3 STG.E.U16 desc[UR20][R2.64+0x70], R11 ;  /* 0x0000700b02003986 */ /* 0x000fe2000c101514 */
[C---:B------:R-:W-:Y:S01]  /*12790*/  ISETP.GT.AND P3, PT, R0.reuse, 0x40, P0 ;  /* 0x000000400000780c */ /* 0x040fe20000764270 */
[----:B------:R-:W-:Y:S02]  /*127a0*/  FMUL R15, R241, UR11 ;  /* 0x0000000bf10f7c20 */ /* 0x000fe40008400000 */
[----:B------:R-:W-:Y:S01]  /*127b0*/  @P4 STG.E.U16 desc[UR20][R2.64+0x72], R12 ;  /* 0x0000720c02004986 */ /* 0x000fe2000c101514 */
[----:B------:R-:W-:Y:S02]  /*127c0*/  ISETP.GT.AND P4, PT, R0, 0x41, P0 ;  /* 0x000000410000780c */ /* 0x000fe40000784270 */
[----:B------:R-:W-:-:S02]  /*127d0*/  F2FP.BF16.F32.PACK_AB R13, RZ, R13 ;  /* 0x0000000dff0d723e */ /* 0x000fc400000010ff */
[----:B------:R-:W-:-:S03]  /*127e0*/  F2FP.BF16.F32.PACK_AB R15, RZ, R15 ;  /* 0x0000000fff0f723e */ /* 0x000fc600000010ff */
[----:B------:R-:W-:Y:S01]  /*127f0*/  @P5 STG.E.U16 desc[UR20][R4.64+0x70], R13 ;  /* 0x0000700d04005986 */ /* 0x000fe2000c101514 */
[----:B------:R-:W-:-:S03]  /*12800*/  ISETP.GT.AND P5, PT, R0, 0x40, P1 ;  /* 0x000000400000780c */ /* 0x000fc60000fa4270 */
[----:B------:R-:W-:Y:S01]  /*12810*/  @P2 STG.E.U16 desc[UR20][R4.64+0x72], R15 ;  /* 0x0000720f04002986 */ /* 0x000fe2000c101514 */
[----:B------:R-:W-:Y:S01]  /*12820*/  ISETP.GT.AND P2, PT, R0, 0x41, P1 ;  /* 0x000000410000780c */ /* 0x000fe20000f44270 */
[----:B----4-:R-:W-:Y:S02]  /*12830*/  FMUL R17, R240, UR11 ;  /* 0x0000000bf0117c20 */ /* 0x010fe40008400000 */
[----:B------:R-:W-:Y:S01]  /*12840*/  @P3 STG.E.U16 desc[UR20][R2.64+0x80], R16 ;  /* 0x0000801002003986 */ /* 0x000fe2000c101514 */
[----:B------:R-:W-:-:S03]  /*12850*/  ISETP.GT.AND P3, PT, R0, 0x48, P0 ;  /* 0x000000480000780c */ /* 0x000fc60000764270 */
[----:B------:R-:W-:Y:S01]  /*12860*/  @P4 STG.E.U16 desc[UR20][R2.64+0x82], R18 ;  /* 0x0000821202004986 */ /* 0x000fe2000c101514 */
[----:B------:R-:W-:Y:S02]  /*12870*/  ISETP.GT.AND P4, PT, R0, 0x49, P0 ;  /* 0x000000490000780c */ /* 0x000fe40000784270 */
[----:B------:R-:W-:-:S05]  /*12880*/  F2FP.BF16.F32.PACK_AB R17, RZ, R17 ;  /* 0x00000011ff11723e */ /* 0x000fca00000010ff */
[----:B------:R-:W-:Y:S01]  /*12890*/  @P5 STG.E.U16 desc[UR20][R4.64+0x80], R17 ;  /* 0x0000801104005986 */ /* 0x000fe2000c101514 */
[----:B------:R-:W-:-:S03]  /*128a0*/  ISETP.GT.AND P5, PT, R0, 0x48, P1 ;  /* 0x000000480000780c */ /* 0x000fc60000fa4270 */
        /* <DEDUP_REMOVED lines=43> */
[C---:B------:R-:W-:Y:S02]  /*12b60*/  ISETP.GT.AND P3, PT, R0.reuse, 0x78, P0 ;  /* 0x000000780000780c */ /* 0x040fe40000764270 */
[C---:B------:R-:W-:Y:S01]  /*12b70*/  ISETP.GT.AND P0, PT, R0.reuse, 0x79, P0 ;  /* 0x000000790000780c */ /* 0x040fe20000704270 */
[----:B------:R-:W-:Y:S01]  /*12b80*/  @P4 STG.E.U16 desc[UR20][R2.64+0xe2], R233 ;  /* 0x0000e2e902004986 */ /* 0x000fe2000c101514 */
[C---:B------:R-:W-:Y:S02]  /*12b90*/  ISETP.GT.AND P4, PT, R0.reuse, 0x78, P1 ;  /* 0x000000780000780c */ /* 0x040fe40000f84270 */
[----:B------:R-:W-:Y:S01]  /*12ba0*/  ISETP.GT.AND P1, PT, R0, 0x79, P1 ;  /* 0x000000790000780c */ /* 0x000fe20000f24270 */
[----:B------:R-:W-:Y:S01]  /*12bb0*/  @P5 STG.E.U16 desc[UR20][R4.64+0xe0], R234 ;  /* 0x0000e0ea04005986 */ /* 0x000fe2000c101514 */
[----:B------:R-:W-:-:S03]  /*12bc0*/  USHF.L.U32 UR10, UR6, 0x1, URZ ;  /* 0x00000001060a7899 */ /* 0x000fc6000800063f */
[----:B------:R-:W-:Y:S04]  /*12bd0*/  @P2 STG.E.U16 desc[UR20][R4.64+0xe2], R235 ;  /* 0x0000e2eb04002986 */ /* 0x000fe8000c101514 */
[----:B------:R-:W-:Y:S04]  /*12be0*/  @P3 STG.E.U16 desc[UR20][R2.64+0xf0], R236 ;  /* 0x0000f0ec02003986 */ /* 0x000fe8000c101514 */
[----:B------:R-:W-:Y:S01]  /*12bf0*/  @P0 STG.E.U16 desc[UR20][R2.64+0xf2], R237 ;  /* 0x0000f2ed02000986 */ /* 0x000fe2000c101514 */
[----:B------:R-:W-:-:S03]  /*12c00*/  ISETP.GT.AND P0, PT, R14, 0x48, PT ;  /* 0x000000480e00780c */ /* 0x000fc60003f04270 */
[----:B------:R-:W-:Y:S01]  /*12c10*/  @P4 STG.E.U16 desc[UR20][R4.64+0xf0], R238 ;  /* 0x0000f0ee04004986 */ /* 0x000fe2000c101514 */
[----:B------:R-:W-:-:S03]  /*12c20*/  USHF.L.U64.HI UR6, UR6, 0x1, UR7 ;  /* 0x0000000106067899 */ /* 0x000fc60008010207 */
[----:B------:R1:W-:Y:S01]  /*12c30*/  @P1 STG.E.U16 desc[UR20][R4.64+0xf2], R239 ;  /* 0x0000f2ef04001986 */ /* 0x0003e2000c101514 */
[----:B------:R-:W-:Y:S02]  /*12c40*/  ISETP.GT.AND P1, PT, R14, 0x40, PT ;  /* 0x000000400e00780c */ /* 0x000fe40003f24270 */
[C---:B------:R-:W-:Y:S02]  /*12c50*/  ISETP.GT.AND P3, PT, R0.reuse, RZ, P0 ;  /* 0x000000ff0000720c */ /* 0x040fe40000764270 */
[C---:B------:R-:W-:Y:S02]  /*12c60*/  ISETP.GT.AND P5, PT, R0.reuse, RZ, P1 ;  /* 0x000000ff0000720c */ /* 0x040fe40000fa4270 */
[----:B------:R-:W-:Y:S02]  /*12c70*/  ISETP.GT.AND P4, PT, R0, 0x1, P1 ;  /* 0x000000010000780c */ /* 0x000fe40000f84270 */
[----:B-1----:R-:W-:Y:S02]  /*12c80*/  IADD3 R4, P6, R2, UR10, RZ ;  /* 0x0000000a02047c10 */ /* 0x002fe4000ffde0ff */
[----:B------:R-:W-:-:S02]  /*12c90*/  ISETP.GT.AND P2, PT, R0, 0x1, P0 ;  /* 0x000000010000780c */ /* 0x000fc40000744270 */
[----:B------:R-:W-:Y:S02]  /*12ca0*/  IADD3.X R5, R3, UR6, RZ, P6, !PT ;  /* 0x0000000603057c10 */ /* 0x000fe4000b7fe4ff */
[----:B------:R-:W-:Y:S02]  /*12cb0*/  IADD3 R10, P6, R4, UR9, RZ ;  /* 0x00000009040a7c10 */ /* 0x000fe4000ffde0ff */
[----:B------:R-:W-:Y:S02]  /*12cc0*/  F2FP.BF16.F32.PACK_AB R152, RZ, R152 ;  /* 0x00000098ff98723e */ /* 0x000fe400000010ff */
[----:B------:R-:W-:Y:S02]  /*12cd0*/  F2FP.BF16.F32.PACK_AB R153, RZ, R153 ;  /* 0x00000099ff99723e */ /* 0x000fe400000010ff */
[----:B------:R-:W-:Y:S02]  /*12ce0*/  F2FP.BF16.F32.PACK_AB R154, RZ, R154 ;  /* 0x0000009aff9a723e */ /* 0x000fe400000010ff */
[----:B------:R-:W-:Y:S01]  /*12cf0*/  IADD3.X R11, R5, UR8, RZ, P6, !PT ;  /* 0x00000008050b7c10 */ /* 0x000fe2000b7fe4ff */
[----:B------:R-:W-:Y:S01]  /*12d00*/  FMUL R6, R156, UR11 ;  /* 0x0000000b9c067c20 */ /* 0x000fe20008400000 */
[----:B------:R-:W-:Y:S01]  /*12d10*/  F2FP.BF16.F32.PACK_AB R155, RZ, R155 ;  /* 0x0000009bff9b723e */ /* 0x000fe200000010ff */
[----:B------:R-:W-:Y:S01]  /*12d20*/  @P5 STG.E.U16 desc[UR20][R4.64], R152 ;  /* 0x0000009804005986 */ /* 0x000fe2000c101514 */
[----:B------:R-:W-:-:S03]  /*12d30*/  FMUL R7, R157, UR11 ;  /* 0x0000000b9d077c20 */ /* 0x000fc60008400000 */
[----:B------:R-:W-:Y:S01]  /*12d40*/  @P4 STG.E.U16 desc[UR20][R4.64+0x2], R153 ;  /* 0x0000029904004986 */ /* 0x000fe2000c101514 */
[----:B------:R-:W-:-:S03]  /*12d50*/  ISETP.GT.AND P4, PT, R0, 0x9, P1 ;  /* 0x000000090000780c */ /* 0x000fc60000f84270 */
[----:B------:R-:W-:Y:S01]  /*12d60*/  @P3 STG.E.U16 desc[UR20][R10.64], R154 ;  /* 0x0000009a0a003986 */ /* 0x000fe2000c101514 */
[C---:B------:R-:W-:Y:S01]  /*12d70*/  ISETP.GT.AND P3, PT, R0.reuse, 0x8, P1 ;  /* 0x000000080000780c */ /* 0x040fe20000f64270 */
[----:B------:R-:W-:Y:S01]  /*12d80*/  IMAD.U32 R9, RZ, RZ, UR9 ;  /* 0x00000009ff097e24 */ /* 0x000fe2000f8e00ff */
[----:B------:R-:W-:Y:S01]  /*12d90*/  F2FP.BF16.F32.PACK_AB R6, RZ, R6 ;  /* 0x00000006ff06723e */ /* 0x000fe200000010ff */
[----:B------:R1:W-:Y:S01]  /*12da0*/  @P2 STG.E.U16 desc[UR20][R10.64+0x2], R155 ;  /* 0x0000029b0a002986 */ /* 0x0003e2000c101514 */
[----:B------:R-:W-:Y:S01]  /*12db0*/  ISETP.GT.AND P2, PT, R0, 0x8, P0 ;  /* 0x000000080000780c */ /* 0x000fe20000744270 */
[----:B------:R-:W-:Y:S01]  /*12dc0*/  FMUL R8, R158, UR11 ;  /* 0x0000000b9e087c20 */ /* 0x000fe20008400000 */
[----:B------:R-:W-:-:S04]  /*12dd0*/  F2FP.BF16.F32.PACK_AB R7, RZ, R7 ;  /* 0x00000007ff07723e */ /* 0x000fc800000010ff */
[----:B------:R-:W-:Y:S02]  /*12de0*/  F2FP.BF16.F32.PACK_AB R8, RZ, R8 ;  /* 0x00000008ff08723e */ /* 0x000fe400000010ff */
[----:B-1----:R-:W-:Y:S01]  /*12df0*/  PRMT R10, R6, 0x7610, R10 ;  /* 0x00007610060a7816 */ /* 0x002fe2000000000a */
[----:B------:R-:W-:Y:S01]  /*12e00*/  IMAD.U32 R11, RZ, RZ, UR8 ;  /* 0x00000008ff0b7e24 */ /* 0x000fe2000f8e00ff */
[----:B------:R-:W-:Y:S02]  /*12e10*/  IADD3 R6, P5, P6, R9, UR10, R2 ;  /* 0x0000000a09067c10 */ /* 0x000fe4000febe002 */
[----:B------:R-:W-:Y:S02]  /*12e20*/  PRMT R9, R7, 0x7610, R9 ;  /* 0x0000761007097816 */ /* 0x000fe40000000009 */
[----:B------:R-:W-:Y:S01]  /*12e30*/  IADD3.X R7, R11, UR6, R3, P5, P6 ;  /* 0x000000060b077c10 */ /* 0x000fe2000afec403 */
[----:B------:R-:W-:Y:S01]  /*12e40*/  @P3 STG.E.U16 desc[UR20][R4.64+0x10], R10 ;  /* 0x0000100a04003986 */ /* 0x000fe2000c101514 */
[----:B------:R-:W-:-:S03]  /*12e50*/  ISETP.GT.AND P3, PT, R0, 0x9, P0 ;  /* 0x000000090000780c */ /* 0x000fc60000764270 */
[----:B------:R-:W-:Y:S01]  /*12e60*/  @P4 STG.E.U16 desc[UR20][R4.64+0x12], R9 ;  /* 0x0000120904004986 */ /* 0x000fe2000c101514 */
[C---:B------:R-:W-:Y:S01]  /*12e70*/  ISETP.GT.AND P4, PT, R0.reuse, 0x10, P1 ;  /* 0x000000100000780c */ /* 0x040fe20000f84270 */
[----:B------:R-:W-:Y:S01]  /*12e80*/  FMUL R159, R159, UR11 ;  /* 0x0000000b9f9f7c20 */ /* 0x000fe20008400000 */
[C---:B------:R-:W-:Y:S01]  /*12e90*/  ISETP.GT.AND P5, PT, R0.reuse, 0x11, P1 ;  /* 0x000000110000780c */ /* 0x040fe20000fa4270 */
[----:B------:R-:W-:Y:S01]  /*12ea0*/  @P2 STG.E.U16 desc[UR20][R6.64+0x10], R8 ;  /* 0x0000100806002986 */ /* 0x000fe2000c101514 */
[----:B------:R-:W-:Y:S01]  /*12eb0*/  ISETP.GT.AND P2, PT, R0, 0x10, P0 ;  /* 0x000000100000780c */ /* 0x000fe20000744270 */
[----:B------:R-:W-:Y:S01]  /*12ec0*/  FMUL R160, R160, UR11 ;  /* 0x0000000ba0a07c20 */ /* 0x000fe20008400000 */
[----:B------:R-:W-:Y:S01]  /*12ed0*/  FMUL R161, R161, UR11 ;  /* 0x0000000ba1a17c20 */ /* 0x000fe20008400000 */
[----:B------:R-:W-:Y:S01]  /*12ee0*/  FMUL R162, R162, UR11 ;  /* 0x0000000ba2a27c20 */ /* 0x000fe20008400000 */
[----:B------:R-:W-:Y:S02]  /*12ef0*/  F2FP.BF16.F32.PACK_AB R159, RZ, R159 ;  /* 0x0000009fff9f723e */ /* 0x000fe400000010ff */
[----:B------:R-:W-:-:S02]  /*12f00*/  F2FP.BF16.F32.PACK_AB R160, RZ, R160 ;  /* 0x000000a0ffa0723e */ /* 0x000fc400000010ff */
[----:B------:R-:W-:Y:S02]  /*12f10*/  F2FP.BF16.F32.PACK_AB R161, RZ, R161 ;  /* 0x000000a1ffa1723e */ /* 0x000fe400000010ff */
[----:B------:R-:W-:Y:S01]  /*12f20*/  F2FP.BF16.F32.PACK_AB R162, RZ, R162 ;  /* 0x000000a2ffa2723e */ /* 0x000fe200000010ff */
[----:B------:R-:W-:Y:S01]  /*12f30*/  @P3 STG.E.U16 desc[UR20][R6.64+0x12], R159 ;  /* 0x0000129f06003986 */ /* 0x000fe2000c101514 */
[----:B------:R-:W-:-:S03]  /*12f40*/  ISETP.GT.AND P3, PT, R0, 0x11, P0 ;  /* 0x000000110000780c */ /* 0x000fc60000764270 */
[----:B------:R-:W-:Y:S01]  /*12f50*/  @P4 STG.E.U16 desc[UR20][R4.64+0x20], R160 ;  /* 0x000020a004004986 */ /* 0x000fe2000c101514 */
[C---:B------:R-:W-:Y:S01]  /*12f60*/  ISETP.GT.AND P4, PT, R0.reuse, 0x18, P1 ;  /* 0x000000180000780c */ /* 0x040fe20000f84270 */
[----:B------:R-:W-:Y:S02]  /*12f70*/  FMUL R163, R163, UR11 ;  /* 0x0000000ba3a37c20 */ /* 0x000fe40008400000 */
[----:B------:R-:W-:Y:S01]  /*12f80*/  @P5 STG.E.U16 desc[UR20][R4.64+0x22], R161 ;  /* 0x000022a104005986 */ /* 0x000fe2000c101514 */
[----:B------:R-:W-:Y:S01]  /*12f90*/  ISETP.GT.AND P5, PT, R0, 0x19, P1 ;  /* 0x000000190000780c */ /* 0x000fe20000fa4270 */
[----:B------:R-:W-:Y:S02]  /*12fa0*/  FMUL R164, R164, UR11 ;  /* 0x0000000ba4a47c20 */ /* 0x000fe40008400000 */
[----:B------:R-:W-:Y:S01]  /*12fb0*/  @P2 STG.E.U16 desc[UR20][R6.64+0x20], R162 ;  /* 0x000020a206002986 */ /* 0x000fe2000c101514 */
[----:B------:R-:W-:Y:S01]  /*12fc0*/  ISETP.GT.AND P2, PT, R0, 0x18, P0 ;  /* 0x000000180000780c */ /* 0x000fe20000744270 */
[----:B------:R-:W-:Y:S01]  /*12fd0*/  FMUL R165, R165, UR11 ;  /* 0x0000000ba5a57c20 */ /* 0x000fe20008400000 */
[----:B------:R-:W-:Y:S01]  /*12fe0*/  FMUL R166, R166, UR11 ;  /* 0x0000000ba6a67c20 */ /* 0x000fe20008400000 */
[----:B------:R-:W-:-:S02]  /*12ff0*/  F2FP.BF16.F32.PACK_AB R163, RZ, R163 ;  /* 0x000000a3ffa3723e */ /* 0x000fc400000010ff */
[----:B------:R-:W-:Y:S02]  /*13000*/  F2FP.BF16.F32.PACK_AB R164, RZ, R164 ;  /* 0x000000a4ffa4723e */ /* 0x000fe400000010ff */
        /* <DEDUP_REMOVED lines=181> */
[C---:B------:R-:W-:Y:S02]  /*13b60*/  ISETP.GT.AND P4, PT, R0.reuse, 0x71, P0 ;  /* 0x000000710000780c */ /* 0x040fe40000784270 */
[----:B------:R-:W-:Y:S01]  /*13b70*/  ISETP.GT.AND P1, PT, R0, 0x79, P1 ;  /* 0x000000790000780c */ /* 0x000fe20000f24270 */
[----:B------:R-:W-:Y:S01]  /*13b80*/  @P5 STG.E.U16 desc[UR20][R4.64+0xe2], R209 ;  /* 0x0000e2d104005986 */ /* 0x000fe2000c101514 */
[----:B------:R-:W-:-:S03]  /*13b90*/  FMUL R211, R211, UR11 ;  /* 0x0000000bd3d37c20 */ /* 0x000fc60008400000 */
[----:B------:R-:W-:Y:S01]  /*13ba0*/  @P2 STG.E.U16 desc[UR20][R6.64+0xe0], R210 ;  /* 0x0000e0d206002986 */ /* 0x000fe2000c101514 */
[----:B------:R-:W-:Y:S01]  /*13bb0*/  ISETP.GT.AND P2, PT, R0, 0x78, P0 ;  /* 0x000000780000780c */ /* 0x000fe20000744270 */
[----:B------:R-:W-:Y:S01]  /*13bc0*/  FMUL R212, R212, UR11 ;  /* 0x0000000bd4d47c20 */ /* 0x000fe20008400000 */
[----:B------:R-:W-:Y:S01]  /*13bd0*/  FMUL R213, R213, UR11 ;  /* 0x0000000bd5d57c20 */ /* 0x000fe20008400000 */
[----:B------:R-:W-:Y:S02]  /*13be0*/  F2FP.BF16.F32.PACK_AB R211, RZ, R211 ;  /* 0x000000d3ffd3723e */ /* 0x000fe400000010ff */
[----:B------:R-:W-:Y:S01]  /*13bf0*/  ISETP.GT.AND P0, PT, R0, 0x79, P0 ;  /* 0x000000790000780c */ /* 0x000fe20000704270 */
[----:B------:R-:W-:Y:S01]  /*13c00*/  FMUL R214, R214, UR11 ;  /* 0x0000000bd6d67c20 */ /* 0x000fe20008400000 */
[----:B------:R-:W-:Y:S02]  /*13c10*/  F2FP.BF16.F32.PACK_AB R212, RZ, R212 ;  /* 0x000000d4ffd4723e */ /* 0x000fe400000010ff */
[----:B------:R-:W-:Y:S01]  /*13c20*/  F2FP.BF16.F32.PACK_AB R213, RZ, R213 ;  /* 0x000000d5ffd5723e */ /* 0x000fe200000010ff */
[----:B------:R-:W-:Y:S01]  /*13c30*/  @P4 STG.E.U16 desc[UR20][R6.64+0xe2], R211 ;  /* 0x0000e2d306004986 */ /* 0x000fe2000c101514 */
[----:B------:R-:W-:Y:S01]  /*13c40*/  F2FP.BF16.F32.PACK_AB R214, RZ, R214 ;  /* 0x000000d6ffd6723e */ /* 0x000fe200000010ff */
[----:B------:R-:W-:-:S02]  /*13c50*/  USHF.L.U32 UR7, UR14, 0x8, URZ ;  /* 0x000000080e077899 */ /* 0x000fc4000800063f */
[----:B------:R-:W-:Y:S04]  /*13c60*/  @P3 STG.E.U16 desc[UR20][R4.64+0xf0], R212 ;  /* 0x0000f0d404003986 */ /* 0x000fe8000c101514 */
[----:B------:R1:W-:Y:S01]  /*13c70*/  @P1 STG.E.U16 desc[UR20][R4.64+0xf2], R213 ;  /* 0x0000f2d504001986 */ /* 0x0003e2000c101514 */
[----:B------:R-:W-:Y:S01]  /*13c80*/  FMUL R215, R215, UR11 ;  /* 0x0000000bd7d77c20 */ /* 0x000fe20008400000 */
[----:B------:R-:W-:Y:S01]  /*13c90*/  USHF.L.U64.HI UR6, UR14, 0x8, UR15 ;  /* 0x000000080e067899 */ /* 0x000fe2000801020f */
[----:B-1----:R-:W-:Y:S01]  /*13ca0*/  @P2 MOV R4, R6 ;  /* 0x0000000600042202 */ /* 0x002fe20000000f00 */
[----:B------:R-:W-:Y:S02]  /*13cb0*/  @P2 IMAD.MOV.U32 R5, RZ, RZ, R7 ;  /* 0x000000ffff052224 */ /* 0x000fe400078e0007 */
[----:B------:R-:W-:-:S03]  /*13cc0*/  F2FP.BF16.F32.PACK_AB R215, RZ, R215 ;  /* 0x000000d7ffd7723e */ /* 0x000fc600000010ff */
[----:B------:R1:W-:Y:S01]  /*13cd0*/  @P2 STG.E.U16 desc[UR20][R4.64+0xf0], R214 ;  /* 0x0000f0d604002986 */ /* 0x0003e2000c101514 */
[C---:B------:R-:W-:Y:S02]  /*13ce0*/  ISETP.GT.AND P3, PT, R14.reuse, 0x80, PT ;  /* 0x000000800e00780c */ /* 0x040fe40003f64270 */
[----:B------:R-:W-:Y:S02]  /*13cf0*/  MOV R9, UR6 ;  /* 0x0000000600097c02 */ /* 0x000fe40008000f00 */
[----:B------:R-:W-:Y:S01]  /*13d00*/  ISETP.GT.AND P1, PT, R14, 0x88, PT ;  /* 0x000000880e00780c */ /* 0x000fe20003f24270 */
[----:B-1----:R-:W-:Y:S02]  /*13d10*/  @P0 IMAD.MOV.U32 R5, RZ, RZ, R7 ;  /* 0x000000ffff050224 */ /* 0x002fe400078e0007 */
[----:B------:R-:W-:Y:S02]  /*13d20*/  IMAD.U32 R7, RZ, RZ, UR7 ;  /* 0x00000007ff077e24 */ /* 0x000fe4000f8e00ff */
[----:B------:R-:W-:-:S03]  /*13d30*/  @P0 IMAD.MOV.U32 R4, RZ, RZ, R6 ;  /* 0x000000ffff040224 */ /* 0x000fc600078e0006 */
[----:B------:R-:W-:Y:S02]  /*13d40*/  IADD3 R6, P5, P6, R2, UR9, R7 ;  /* 0x0000000902067c10 */ /* 0x000fe4000febe007 */
[----:B------:R1:W-:Y:S01]  /*13d50*/  @P0 STG.E.U16 desc[UR20][R4.64+0xf2], R215 ;  /* 0x0000f2d704000986 */ /* 0x0003e2000c101514 */
[C---:B------:R-:W-:Y:S02]  /*13d60*/  ISETP.GT.AND P0, PT, R0.reuse, RZ, P3 ;  /* 0x000000ff0000720c */ /* 0x040fe40001f04270 */
[----:B------:R-:W-:Y:S02]  /*13d70*/  ISETP.GT.AND P2, PT, R0, 0x1, P3 ;  /* 0x000000010000780c */ /* 0x000fe40001f44270 */
[----:B------:R-:W-:Y:S01]  /*13d80*/  IADD3.X R7, R3, UR8, R9, P5, P6 ;  /* 0x0000000803077c10 */ /* 0x000fe2000afec409 */
[----:B------:R-:W-:Y:S01]  /*13d90*/  FMUL R88, R88, UR11 ;  /* 0x0000000b58587c20 */ /* 0x000fe20008400000 */
[----:B------:R-:W-:Y:S01]  /*13da0*/  ISETP.GT.AND P5, PT, R0, RZ, P1 ;  /* 0x000000ff0000720c */ /* 0x000fe20000fa4270 */
[----:B------:R-:W-:Y:S01]  /*13db0*/  FMUL R89, R89, UR11 ;  /* 0x0000000b59597c20 */ /* 0x000fe20008400000 */
[----:B-1----:R-:W-:Y:S01]  /*13dc0*/  IADD3 R4, P4, R2, UR7, RZ ;  /* 0x0000000702047c10 */ /* 0x002fe2000ff9e0ff */
[----:B------:R-:W-:-:S03]  /*13dd0*/  FMUL R90, R90, UR11 ;  /* 0x0000000b5a5a7c20 */ /* 0x000fc60008400000 */
[----:B------:R-:W-:Y:S02]  /*13de0*/  IADD3.X R5, R3, UR6, RZ, P4, !PT ;  /* 0x0000000603057c10 */ /* 0x000fe4000a7fe4ff */
[----:B------:R-:W-:Y:S02]  /*13df0*/  IADD3 R8, P4, R4, UR9, RZ ;  /* 0x0000000904087c10 */ /* 0x000fe4000ff9e0ff */
[----:B------:R-:W-:Y:S02]  /*13e00*/  F2FP.BF16.F32.PACK_AB R88, RZ, R88 ;  /* 0x00000058ff58723e */ /* 0x000fe400000010ff */
[----:B------:R-:W-:Y:S02]  /*13e10*/  F2FP.BF16.F32.PACK_AB R89, RZ, R89 ;  /* 0x00000059ff59723e */ /* 0x000fe400000010ff */
[----:B------:R-:W-:Y:S02]  /*13e20*/  F2FP.BF16.F32.PACK_AB R90, RZ, R90 ;  /* 0x0000005aff5a723e */ /* 0x000fe400000010ff */
[----:B------:R-:W-:Y:S01]  /*13e30*/  IADD3.X R9, R5, UR8, RZ, P4, !PT ;  /* 0x0000000805097c10 */ /* 0x000fe2000a7fe4ff */
[----:B------:R-:W-:Y:S01]  /*13e40*/  @P0 STG.E.U16 desc[UR20][R4.64], R88 ;  /* 0x0000005804000986 */ /* 0x000fe2000c101514 */
[----:B------:R-:W-:-:S02]  /*13e50*/  ISETP.GT.AND P0, PT, R0, 0x1, P1 ;  /* 0x000000010000780c */ /* 0x000fc40000f04270 */
[C---:B------:R-:W-:Y:S01]  /*13e60*/  ISETP.GT.AND P4, PT, R0.reuse, 0x9, P3 ;  /* 0x000000090000780c */ /* 0x040fe20001f84270 */
[----:B------:R-:W-:Y:S01]  /*13e70*/  @P2 STG.E.U16 desc[UR20][R4.64+0x2], R89 ;  /* 0x0000025904002986 */ /* 0x000fe2000c101514 */
[C---:B------:R-:W-:Y:S01]  /*13e80*/  ISETP.GT.AND P2, PT, R0.reuse, 0x8, P3 ;  /* 0x000000080000780c */ /* 0x040fe20001f44270 */
[----:B------:R-:W-:Y:S02]  /*13e90*/  FMUL R91, R91, UR11 ;  /* 0x0000000b5b5b7c20 */ /* 0x000fe40008400000 */
[----:B------:R-:W-:Y:S01]  /*13ea0*/  @P5 STG.E.U16 desc[UR20][R8.64], R90 ;  /* 0x0000005a08005986 */ /* 0x000fe2000c101514 */
[----:B------:R-:W-:Y:S01]  /*13eb0*/  ISETP.GT.AND P5, PT, R0, 0x8, P1 ;  /* 0x000000080000780c */ /* 0x000fe20000fa4270 */
[----:B------:R-:W-:Y:S01]  /*13ec0*/  FMUL R92, R92, UR11 ;  /* 0x0000000b5c5c7c20 */ /* 0x000fe20008400000 */
[----:B------:R-:W-:Y:S01]  /*13ed0*/  FMUL R93, R93, UR11 ;  /* 0x0000000b5d5d7c20 */ /* 0x000fe20008400000 */
[----:B------:R-:W-:Y:S01]  /*13ee0*/  FMUL R94, R94, UR11 ;  /* 0x0000000b5e5e7c20 */ /* 0x000fe20008400000 */
[----:B------:R-:W-:-:S02]  /*13ef0*/  F2FP.BF16.F32.PACK_AB R91, RZ, R91 ;  /* 0x0000005bff5b723e */ /* 0x000fc400000010ff */
[----:B------:R-:W-:Y:S02]  /*13f00*/  F2FP.BF16.F32.PACK_AB R92, RZ, R92 ;  /* 0x0000005cff5c723e */ /* 0x000fe400000010ff */
[----:B------:R-:W-:Y:S02]  /*13f10*/  F2FP.BF16.F32.PACK_AB R93, RZ, R93 ;  /* 0x0000005dff5d723e */ /* 0x000fe400000010ff */
[----:B------:R-:W-:Y:S01]  /*13f20*/  F2FP.BF16.F32.PACK_AB R94, RZ, R94 ;  /* 0x0000005eff5e723e */ /* 0x000fe200000010ff */
[----:B------:R1:W-:Y:S01]  /*13f30*/  @P0 STG.E.U16 desc[UR20][R8.64+0x2], R91 ;  /* 0x0000025b08000986 */ /* 0x0003e2000c101514 */
[----:B------:R-:W-:-:S03]  /*13f40*/  ISETP.GT.AND P0, PT, R0, 0x9, P1 ;  /* 0x000000090000780c */ /* 0x000fc60000f04270 */
[----:B------:R-:W-:Y:S01]  /*13f50*/  @P2 STG.E.U16 desc[UR20][R4.64+0x10], R92 ;  /* 0x0000105c04002986 */ /* 0x000fe2000c101514 */
[----:B------:R-:W-:-:S03]  /*13f60*/  ISETP.GT.AND P2, PT, R0, 0x10, P3 ;  /* 0x000000100000780c */ /* 0x000fc60001f44270 */
        /* <DEDUP_REMOVED lines=140> */
[----:B------:R-:W-:Y:S04]  /*14830*/  @P0 STG.E.U16 desc[UR20][R6.64+0x92], R127 ;  /* 0x0000927f06000986 */ /* 0x000fe8000c101514 */
[----:B------:R-:W-:Y:S01]  /*14840*/  @P2 STG.E.U16 desc[UR20][R4.64+0xa0], R128 ;  /* 0x0000a08004002986 */ /* 0x000fe2000c101514 */
[----:B------:R-:W-:-:S03]  /*14850*/  ISETP.GT.AND P2, PT, R0, 0x51, P1 ;  /* 0x000000510000780c */ /* 0x000fc60000f44270 */
[----:B------:R-:W-:Y:S01]  /*14860*/  @P4 STG.E.U16 desc[UR20][R4.64+0xa2], R129 ;  /* 0x0000a28104004986 */ /* 0x000fe2000c101514 */
[----:B------:R-:W-:-:S03]  /*14870*/  FMUL R131, R131, UR11 ;  /* 0x0000000b83837c20 */ /* 0x000fc60008400000 */
[----:B------:R-:W-:Y:S01]  /*14880*/  @P5 STG.E.U16 desc[UR20][R6.64+0xa0], R130 ;  /* 0x0000a08206005986 */ /* 0x000fe2000c101514 */
[----:B------:R-:W-:Y:S01]  /*14890*/  ISETP.GT.AND P5, PT, R0, 0x59, P3 ;  /* 0x000000590000780c */ /* 0x000fe20001fa4270 */
[----:B------:R-:W-:Y:S01]  /*148a0*/  FMUL R133, R133, UR11 ;  /* 0x0000000b85857c20 */ /* 0x000fe20008400000 */
[----:B------:R-:W-:-:S04]  /*148b0*/  F2FP.BF16.F32.PACK_AB R131, RZ, R131 ;  /* 0x00000083ff83723e */ /* 0x000fc800000010ff */
[----:B------:R-:W-:Y:S01]  /*148c0*/  F2FP.BF16.F32.PACK_AB R133, RZ, R133 ;  /* 0x00000085ff85723e */ /* 0x000fe200000010ff */
[----:B------:R-:W-:Y:S01]  /*148d0*/  @P2 STG.E.U16 desc[UR20][R6.64+0xa2], R131 ;  /* 0x0000a28306002986 */ /* 0x000fe2000c101514 */
[C---:B------:R-:W-:Y:S02]  /*148e0*/  ISETP.GT.AND P4, PT, R0.reuse, 0x58, P3 ;  /* 0x000000580000780c */ /* 0x040fe40001f84270 */
[----:B------:R-:W-:Y:S01]  /*148f0*/  ISETP.GT.AND P0, PT, R0, 0x58, P1 ;  /* 0x000000580000780c */ /* 0x000fe20000f04270 */
[----:B------:R-:W-:Y:S01]  /*14900*/  FMUL R132, R132, UR11 ;  /* 0x0000000b84847c20 */ /* 0x000fe20008400000 */
[C---:B------:R-:W-:Y:S01]  /*14910*/  ISETP.GT.AND P2, PT, R0.reuse, 0x59, P1 ;  /* 0x000000590000780c */ /* 0x040fe20000f44270 */
[----:B------:R-:W-:Y:S01]  /*14920*/  @P5 STG.E.U16 desc[UR20][R4.64+0xb2], R133 ;  /* 0x0000b28504005986 */ /* 0x000fe2000c101514 */
[----:B------:R-:W-:Y:S01]  /*14930*/  ISETP.GT.AND P5, PT, R0, 0x60, P3 ;  /* 0x000000600000780c */ /* 0x000fe20001fa4270 */
[----:B------:R-:W-:Y:S01]  /*14940*/  FMUL R134, R134, UR11 ;  /* 0x0000000b86867c20 */ /* 0x000fe20008400000 */
        /* <DEDUP_REMOVED lines=8> */
[----:B------:R-:W-:Y:S01]  /*149d0*/  @P4 STG.E.U16 desc[UR20][R4.64+0xb0], R132 ;  /* 0x0000b08404004986 */ /* 0x000fe2000c101514 */
[----:B------:R-:W-:-:S03]  /*149e0*/  F2FP.BF16.F32.PACK_AB R137, RZ, R137 ;  /* 0x00000089ff89723e */ /* 0x000fc600000010ff */
[----:B------:R-:W-:Y:S01]  /*149f0*/  @P0 STG.E.U16 desc[UR20][R6.64+0xb0], R134 ;  /* 0x0000b08606000986 */ /* 0x000fe2000c101514 */
[----:B------:R-:W-:-:S03]  /*14a00*/  ISETP.GT.AND P4, PT, R0, 0x60, P1 ;  /* 0x000000600000780c */ /* 0x000fc60000f84270 */
[----:B------:R-:W-:Y:S01]  /*14a10*/  @P2 STG.E.U16 desc[UR20][R6.64+0xb2], R135 ;  /* 0x0000b28706002986 */ /* 0x000fe2000c101514 */
[----:B------:R-:W-:-:S03]  /*14a20*/  FMUL R138, R138, UR11 ;  /* 0x0000000b8a8a7c20 */ /* 0x000fc60008400000 */
[----:B------:R-:W-:Y:S01]  /*14a30*/  @P5 STG.E.U16 desc[UR20][R4.64+0xc0], R136 ;  /* 0x0000c08804005986 */ /* 0x000fe2000c101514 */
[----:B------:R-:W-:-:S03]  /*14a40*/  ISETP.GT.AND P5, PT, R0, 0x61, P1 ;  /* 0x000000610000780c */ /* 0x000fc60000fa4270 */
[----:B------:R-:W-:Y:S01]  /*14a50*/  @P6 STG.E.U16 desc[UR20][R4.64+0xc2], R137 ;  /* 0x0000c28904006986 */ /* 0x000fe2000c101514 */
[----:B------:R-:W-:Y:S01]  /*14a60*/  ISETP.GT.AND P6, PT, R0, 0x68, P3 ;  /* 0x000000680000780c */ /* 0x000fe20001fc4270 */
[----:B------:R-:W-:Y:S01]  /*14a70*/  FMUL R139, R139, UR11 ;  /* 0x0000000b8b8b7c20 */ /* 0x000fe20008400000 */
[----:B------:R-:W-:Y:S01]  /*14a80*/  FMUL R140, R140, UR11 ;  /* 0x0000000b8c8c7c20 */ /* 0x000fe20008400000 */
[----:B------:R-:W-:-:S03]  /*14a90*/  F2FP.BF16.F32.PACK_AB R138, RZ, R138 ;  /* 0x0000008aff8a723e */ /* 0x000fc600000010ff */
        /* <DEDUP_REMOVED lines=11> */
[----:B------:R-:W-:-:S03]  /*14b50*/  F2FP.BF16.F32.PACK_AB R141, RZ, R141 ;  /* 0x0000008dff8d723e */ /* 0x000fc600000010ff */
[----:B------:R-:W-:Y:S02]  /*14b60*/  F2FP.BF16.F32.PACK_AB R142, RZ, R142 ;  /* 0x0000008eff8e723e */ /* 0x000fe400000010ff */
[----:B------:R-:W-:Y:S01]  /*14b70*/  F2FP.BF16.F32.PACK_AB R143, RZ, R143 ;  /* 0x0000008fff8f723e */ /* 0x000fe200000010ff */
[----:B------:R-:W-:Y:S04]  /*14b80*/  @P4 STG.E.U16 desc[UR20][R4.64+0xd2], R141 ;  /* 0x0000d28d04004986 */ /* 0x000fe8000c101514 */
[----:B------:R-:W-:Y:S01]  /*14b90*/  @P5 STG.E.U16 desc[UR20][R6.64+0xd0], R142 ;  /* 0x0000d08e06005986 */ /* 0x000fe2000c101514 */
[----:B------:R-:W-:-:S03]  /*14ba0*/  ISETP.GT.AND P5, PT, R0, 0x70, P3 ;  /* 0x000000700000780c */ /* 0x000fc60001fa4270 */
[----:B------:R-:W-:Y:S01]  /*14bb0*/  @P6 STG.E.U16 desc[UR20][R6.64+0xd2], R143 ;  /* 0x0000d28f06006986 */ /* 0x000fe2000c101514 */
[----:B------:R-:W-:Y:S01]  /*14bc0*/  ISETP.GT.AND P6, PT, R0, 0x71, P3 ;  /* 0x000000710000780c */ /* 0x000fe20001fc4270 */
[----:B------:R-:W-:Y:S01]  /*14bd0*/  FMUL R144, R144, UR11 ;  /* 0x0000000b90907c20 */ /* 0x000fe20008400000 */
[----:B------:R-:W-:Y:S01]  /*14be0*/  FMUL R145, R145, UR11 ;  /* 0x0000000b91917c20 */ /* 0x000fe20008400000 */
[----:B------:R-:W-:-:S03]  /*14bf0*/  ISETP.GT.AND P4, PT, R0, 0x70, P1 ;  /* 0x000000700000780c */ /* 0x000fc60000f84270 */
[----:B------:R-:W-:Y:S02]  /*14c00*/  F2FP.BF16.F32.PACK_AB R144, RZ, R144 ;  /* 0x00000090ff90723e */ /* 0x000fe400000010ff */
[----:B------:R-:W-:Y:S01]  /*14c10*/  F2FP.BF16.F32.PACK_AB R145, RZ, R145 ;  /* 0x00000091ff91723e */ /* 0x000fe200000010ff */
[----:B------:R-:W-:Y:S02]  /*14c20*/  FMUL R146, R146, UR11 ;  /* 0x0000000b92927c20 */ /* 0x000fe40008400000 */
[----:B------:R-:W-:Y:S01]  /*14c30*/  @P5 STG.E.U16 desc[UR20][R4.64+0xe0], R144 ;  /* 0x0000e09004005986 */ /* 0x000fe2000c101514 */
[----:B------:R-:W-:-:S03]  /*14c40*/  ISETP.GT.AND P5, PT, R0, 0x71, P1 ;  /* 0x000000710000780c */ /* 0x000fc60000fa4270 */
[----:B------:R-:W-:Y:S01]  /*14c50*/  @P6 STG.E.U16 desc[UR20][R4.64+0xe2], R145 ;  /* 0x0000e29104006986 */ /* 0x000fe2000c101514 */
[C---:B------:R-:W-:Y:S02]  /*14c60*/  ISETP.GT.AND P6, PT, R0.reuse, 0x78, P3 ;  /* 0x000000780000780c */ /* 0x040fe40001fc4270 */
[----:B------:R-:W-:Y:S01]  /*14c70*/  ISETP.GT.AND P3, PT, R0, 0x79, P3 ;  /* 0x000000790000780c */ /* 0x000fe20001f64270 */
[----:B------:R-:W-:Y:S01]  /*14c80*/  FMUL R147, R147, UR11 ;  /* 0x0000000b93937c20 */ /* 0x000fe20008400000 */
[----:B------:R-:W-:Y:S01]  /*14c90*/  F2FP.BF16.F32.PACK_AB R146, RZ, R146 ;  /* 0x00000092ff92723e */ /* 0x000fe200000010ff */
[----:B------:R-:W-:Y:S01]  /*14ca0*/  FMUL R149, R149, UR11 ;  /* 0x0000000b95957c20 */ /* 0x000fe20008400000 */
[----:B------:R-:W-:Y:S02]  /*14cb0*/  FMUL R148, R148, UR11 ;  /* 0x0000000b94947c20 */ /* 0x000fe40008400000 */
[----:B------:R-:W-:Y:S01]  /*14cc0*/  F2FP.BF16.F32.PACK_AB R147, RZ, R147 ;  /* 0x00000093ff93723e */ /* 0x000fe200000010ff */
[----:B------:R-:W-:Y:S01]  /*14cd0*/  @P4 STG.E.U16 desc[UR20][R6.64+0xe0], R146 ;  /* 0x0000e09206004986 */ /* 0x000fe2000c101514 */
[----:B------:R-:W-:-:S02]  /*14ce0*/  ISETP.GT.AND P4, PT, R0, 0x78, P1 ;  /* 0x000000780000780c */ /* 0x000fc40000f84270 */
[----:B------:R-:W-:Y:S02]  /*14cf0*/  F2FP.BF16.F32.PACK_AB R149, RZ, R149 ;  /* 0x00000095ff95723e */ /* 0x000fe400000010ff */
[----:B------:R-:W-:Y:S01]  /*14d00*/  ISETP.GT.AND P2, PT, R14, 0xc0, PT ;  /* 0x000000c00e00780c */ /* 0x000fe20003f44270 */
[----:B------:R-:W-:Y:S01]  /*14d10*/  @P5 STG.E.U16 desc[UR20][R6.64+0xe2], R147 ;  /* 0x0000e29306005986 */ /* 0x000fe2000c101514 */
[C---:B------:R-:W-:Y:S01]  /*14d20*/  ISETP.GT.AND P1, PT, R0.reuse, 0x79, P1 ;  /* 0x000000790000780c */ /* 0x040fe20000f24270 */
[----:B-1----:R-:W-:Y:S01]  /*14d30*/  IMAD.U32 R9, RZ, RZ, UR14 ;  /* 0x0000000eff097e24 */ /* 0x002fe2000f8e00ff */
[----:B------:R-:W-:Y:S01]  /*14d40*/  F2FP.BF16.F32.PACK_AB R148, RZ, R148 ;  /* 0x00000094ff94723e */ /* 0x000fe200000010ff */
[----:B------:R-:W-:Y:S01]  /*14d50*/  @P3 STG.E.U16 desc[UR20][R4.64+0xf2], R149 ;  /* 0x0000f29504003986 */ /* 0x000fe2000c101514 */
[----:B------:R-:W-:Y:S01]  /*14d60*/  ISETP.GT.AND P3, PT, R0, RZ, P2 ;  /* 0x000000ff0000720c */ /* 0x000fe20001764270 */
[----:B------:R-:W-:Y:S01]  /*14d70*/  FMUL R150, R150, UR11 ;  /* 0x0000000b96967c20 */ /* 0x000fe20008400000 */
[----:B------:R-:W-:Y:S01]  /*14d80*/  FMUL R151, R151, UR11 ;  /* 0x0000000b97977c20 */ /* 0x000fe20008400000 */
[----:B------:R-:W-:Y:S01]  /*14d90*/  UIMAD UR6, UR15, 0x180, URZ ;  /* 0x000001800f0678a4 */ /* 0x000fe2000f8e023f */
[----:B------:R-:W-:Y:S01]  /*14da0*/  FMUL R24, R24, UR11 ;  /* 0x0000000b18187c20 */ /* 0x000fe20008400000 */
[----:B------:R-:W-:Y:S01]  /*14db0*/  IMAD.WIDE.U32 R2, R9, 0x180, R2 ;  /* 0x0000018009027825 */ /* 0x000fe200078e0002 */
[----:B------:R1:W-:Y:S01]  /*14dc0*/  @P6 STG.E.U16 desc[UR20][R4.64+0xf0], R148 ;  /* 0x0000f09404006986 */ /* 0x0003e2000c101514 */
[----:B------:R-:W-:-:S02]  /*14dd0*/  F2FP.BF16.F32.PACK_AB R150, RZ, R150 ;  /* 0x00000096ff96723e */ /* 0x000fc400000010ff */
[----:B------:R-:W-:Y:S01]  /*14de0*/  F2FP.BF16.F32.PACK_AB R151, RZ, R151 ;  /* 0x00000097ff97723e */ /* 0x000fe200000010ff */
[----:B------:R-:W-:Y:S01]  /*14df0*/  VIADD R3, R3, UR6 ;  /* 0x0000000603037c36 */ /* 0x000fe20008000000 */
[----:B------:R-:W-:Y:S02]  /*14e00*/  ISETP.GT.AND P5, PT, R0, 0x1, P2 ;  /* 0x000000010000780c */ /* 0x000fe400017a4270 */
[----:B------:R-:W-:Y:S01]  /*14e10*/  F2FP.BF16.F32.PACK_AB R24, RZ, R24 ;  /* 0x00000018ff18723e */ /* 0x000fe200000010ff */
[----:B------:R-:W-:Y:S01]  /*14e20*/  FMUL R25, R25, UR11 ;  /* 0x0000000b19197c20 */ /* 0x000fe20008400000 */
[----:B-1----:R-:W-:Y:S02]  /*14e30*/  @P4 IMAD.MOV.U32 R4, RZ, RZ, R6 ;  /* 0x000000ffff044224 */ /* 0x002fe400078e0006 */
[----:B------:R-:W-:Y:S01]  /*14e40*/  @P4 IMAD.MOV.U32 R5, RZ, RZ, R7 ;  /* 0x000000ffff054224 */ /* 0x000fe200078e0007 */
[----:B------:R-:W-:-:S04]  /*14e50*/  ISETP.GT.AND P0, PT, R14, 0xc8, PT ;  /* 0x000000c80e00780c */ /* 0x000fc80003f04270 */
[----:B------:R1:W-:Y:S01]  /*14e60*/  @P4 STG.E.U16 desc[UR20][R4.64+0xf0], R150 ;  /* 0x0000f09604004986 */ /* 0x0003e2000c101514 */
[----:B------:R-:W-:-:S03]  /*14e70*/  F2FP.BF16.F32.PACK_AB R25, RZ, R25 ;  /* 0x00000019ff19723e */ /* 0x000fc600000010ff */
[----:B------:R2:W-:Y:S04]  /*14e80*/  @P1 STG.E.U16 desc[UR20][R6.64+0xf2], R151 ;  /* 0x0000f29706001986 */ /* 0x0005e8000c101514 */
[----:B------:R-:W-:Y:S01]  /*14e90*/  @P3 STG.E.U16 desc[UR20][R2.64], R24 ;  /* 0x0000001802003986 */ /* 0x000fe2000c101514 */
[----:B------:R-:W-:Y:S01]  /*14ea0*/  ISETP.GT.AND P3, PT, R0, RZ, P0 ;  /* 0x000000ff0000720c */ /* 0x000fe20000764270 */
[----:B------:R-:W-:Y:S01]  /*14eb0*/  FMUL R26, R26, UR11 ;  /* 0x0000000b1a1a7c20 */ /* 0x000fe20008400000 */
[----:B-1----:R-:W-:Y:S01]  /*14ec0*/  IADD3 R4, P1, R2, UR9, RZ ;  /* 0x0000000902047c10 */ /* 0x002fe2000ff3e0ff */
[----:B------:R-:W-:Y:S01]  /*14ed0*/  @P5 STG.E.U16 desc[UR20][R2.64+0x2], R25 ;  /* 0x0000021902005986 */ /* 0x000fe2000c101514 */
[C---:B------:R-:W-:Y:S02]  /*14ee0*/  ISETP.GT.AND P6, PT, R0.reuse, 0x1, P0 ;  /* 0x000000010000780c */ /* 0x040fe400007c4270 */
[----:B------:R-:W-:Y:S01]  /*14ef0*/  ISETP.GT.AND P5, PT, R0, 0x8, P2 ;  /* 0x000000080000780c */ /* 0x000fe200017a4270 */
[----:B------:R-:W-:Y:S01]  /*14f00*/  FMUL R27, R27, UR11 ;  /* 0x0000000b1b1b7c20 */ /* 0x000fe20008400000 */
[----:B------:R-:W-:-:S02]  /*14f10*/  F2FP.BF16.F32.PACK_AB R26, RZ, R26 ;  /* 0x0000001aff1a723e */ /* 0x000fc400000010ff */
[----:B------:R-:W-:Y:S02]  /*14f20*/  IADD3.X R5, R3, UR8, RZ, P1, !PT ;  /* 0x0000000803057c10 */ /* 0x000fe40008ffe4ff */
[----:B------:R-:W-:Y:S01]  /*14f30*/  ISETP.GT.AND P4, PT, R0, 0x9, P2 ;  /* 0x000000090000780c */ /* 0x000fe20001784270 */
[----:B------:R-:W-:Y:S01]  /*14f40*/  FMUL R28, R28, UR11 ;  /* 0x0000000b1c1c7c20 */ /* 0x000fe20008400000 */
[----:B------:R-:W-:Y:S01]  /*14f50*/  FMUL R29, R29, UR11 ;  /* 0x0000000b1d1d7c20 */ /* 0x000fe20008400000 */
[----:B------:R-:W-:Y:S01]  /*14f60*/  @P3 STG.E.U16 desc[UR20][R4.64], R26 ;  /* 0x0000001a04003986 */ /* 0x000fe2000c101514 */
[----:B------:R-:W-:Y:S02]  /*14f70*/  F2FP.BF16.F32.PACK_AB R27, RZ, R27 ;  /* 0x0000001bff1b723e */ /* 0x000fe400000010ff */
[----:B------:R-:W-:Y:S02]  /*14f80*/  ISETP.GT.AND P3, PT, R0, 0x8, P0 ;  /* 0x000000080000780c */ /* 0x000fe40000764270 */
[----:B------:R-:W-:Y:S01]  /*14f90*/  F2FP.BF16.F32.PACK_AB R28, RZ, R28 ;  /* 0x0000001cff1c723e */ /* 0x000fe200000010ff */
[----:B------:R-:W-:Y:S01]  /*14fa0*/  FMUL R30, R30, UR11 ;  /* 0x0000000b1e1e7c20 */ /* 0x000fe20008400000 */
[----:B------:R-:W-:Y:S01]  /*14fb0*/  F2FP.BF16.F32.PACK_AB R29, RZ, R29 ;  /* 0x0000001dff1d723e */ /* 0x000fe200000010ff */
[----:B------:R-:W-:Y:S01]  /*14fc0*/  @P6 STG.E.U16 desc[UR20][R4.64+0x2], R27 ;  /* 0x0000021b04006986 */ /* 0x000fe2000c101514 */
[----:B------:R-:W-:-:S03]  /*14fd0*/  ISETP.GT.AND P6, PT, R0, 0x9, P0 ;  /* 0x000000090000780c */ /* 0x000fc600007c4270 */
[----:B------:R-:W-:Y:S01]  /*14fe0*/  @P5 STG.E.U16 desc[UR20][R2.64+0x10], R28 ;  /* 0x0000101c02005986 */ /* 0x000fe2000c101514 */
[C---:B------:R-:W-:Y:S01]  /*14ff0*/  ISETP.GT.AND P5, PT, R0.reuse, 0x10, P2 ;  /* 0x000000100000780c */ /* 0x040fe200017a4270 */
[----:B------:R-:W-:Y:S01]  /*15000*/  FMUL R31, R31, UR11 ;  /* 0x0000000b1f1f7c20 */ /* 0x000fe20008400000 */
[----:B------:R-:W-:Y:S01]  /*15010*/  F2FP.BF16.F32.PACK_AB R30, RZ, R30 ;  /* 0x0000001eff1e723e */ /* 0x000fe200000010ff */
[----:B------:R-:W-:Y:S01]  /*15020*/  @P4 STG.E.U16 desc[UR20][R2.64+0x12], R29 ;  /* 0x0000121d02004986 */ /* 0x000fe2000c101514 */
[----:B------:R-:W-:Y:S01]  /*15030*/  ISETP.GT.AND P4, PT, R0, 0x11, P2 ;  /* 0x000000110000780c */ /* 0x000fe20001784270 */
[----:B------:R-:W-:Y:S01]  /*15040*/  FMUL R32, R32, UR11 ;  /* 0x0000000b20207c20 */ /* 0x000fe20008400000 */
[----:B------:R-:W-:Y:S01]  /*15050*/  FMUL R33, R33, UR11 ;  /* 0x0000000b21217c20 */ /* 0x000fe20008400000 */
[----:B------:R-:W-:Y:S01]  /*15060*/  @P3 STG.E.U16 desc[UR20][R4.64+0x10], R30 ;  /* 0x0000101e04003986 */ /* 0x000fe2000c101514 */
[----:B------:R-:W-:Y:S02]  /*15070*/  F2FP.BF16.F32.PACK_AB R31, RZ, R31 ;  /* 0x0000001fff1f723e */ /* 0x000fe400000010ff */
[----:B------:R-:W-:-:S02]  /*15080*/  ISETP.GT.AND P3, PT, R0, 0x10, P0 ;  /* 0x000000100000780c */ /* 0x000fc40000764270 */
[----:B------:R-:W-:Y:S01]  /*15090*/  F2FP.BF16.F32.PACK_AB R32, RZ, R32 ;  /* 0x00000020ff20723e */ /* 0x000fe200000010ff */
[----:B------:R-:W-:Y:S01]  /*150a0*/  FMUL R34, R34, UR11 ;  /* 0x0000000b22227c20 */ /* 0x000fe20008400000 */
[----:B------:R-:W-:Y:S01]  /*150b0*/  F2FP.BF16.F32.PACK_AB R33, RZ, R33 ;  /* 0x00000021ff21723e */ /* 0x000fe200000010ff */
[----:B------:R-:W-:Y:S01]  /*150c0*/  @P6 STG.E.U16 desc[UR20][R4.64+0x12], R31 ;  /* 0x0000121f04006986 */ /* 0x000fe2000c101514 */
[----:B------:R-:W-:-:S03]  /*150d0*/  ISETP.GT.AND P6, PT, R0, 0x11, P0 ;  /* 0x000000110000780c */ /* 0x000fc600007c4270 */
[----:B------:R-:W-:Y:S01]  /*150e0*/  @P5 STG.E.U16 desc[UR20][R2.64+0x20], R32 ;  /* 0x0000202002005986 */ /* 0x000fe2000c101514 */
[----:B------:R-:W-:-:S03]  /*150f0*/  F2FP.BF16.F32.PACK_AB R34, RZ, R34 ;  /* 0x00000022ff22723e */ /* 0x000fc600000010ff */
[----:B------:R-:W-:Y:S01]  /*15100*/  @P4 STG.E.U16 desc[UR20][R2.64+0x22], R33 ;  /* 0x0000222102004986 */ /* 0x000fe2000c101514 */
[C---:B------:R-:W-:Y:S01]  /*15110*/  ISETP.GT.AND P4, PT, R0.reuse, 0x18, P2 ;  /* 0x000000180000780c */ /* 0x040fe20001784270 */
[----:B------:R-:W-:Y:S01]  /*15120*/  FMUL R35, R35, UR11 ;  /* 0x0000000b23237c20 */ /* 0x000fe20008400000 */
[----:B------:R-:W-:Y:S01]  /*15130*/  ISETP.GT.AND P5, PT, R0, 0x19, P2 ;  /* 0x000000190000780c */ /* 0x000fe200017a4270 */
[----:B------:R-:W-:Y:S01]  /*15140*/  FMUL R36, R36, UR11 ;  /* 0x0000000b24247c20 */ /* 0x000fe20008400000 */
[----:B------:R-:W-:Y:S01]  /*15150*/  FMUL R37, R37, UR11 ;  /* 0x0000000b25257c20 */ /* 0x000fe20008400000 */
[----:B------:R-:W-:Y:S01]  /*15160*/  @P3 STG.E.U16 desc[UR20][R4.64+0x20], R34 ;  /* 0x0000202204003986 */ /* 0x000fe2000c101514 */
[----:B------:R-:W-:Y:S02]  /*15170*/  ISETP.GT.AND P3, PT, R0, 0x18, P0 ;  /* 0x000000180000780c */ /* 0x000fe40000764270 */
[----:B------:R-:W-:Y:S01]  /*15180*/  F2FP.BF16.F32.PACK_AB R35, RZ, R35 ;  /* 0x00000023ff23723e */ /* 0x000fe200000010ff */
[----:B------:R-:W-:Y:S01]  /*15190*/  FMUL R38, R38, UR11 ;  /* 0x0000000b26267c20 */ /* 0x000fe20008400000 */
[----:B------:R-:W-:-:S02]  /*151a0*/  F2FP.BF16.F32.PACK_AB R36, RZ, R36 ;  /* 0x00000024ff24723e */ /* 0x000fc400000010ff */
[----:B------:R-:W-:Y:S01]  /*151b0*/  F2FP.BF16.F32.PACK_AB R37, RZ, R37 ;  /* 0x00000025ff25723e */ /* 0x000fe200000010ff */
[----:B------:R-:W-:Y:S01]  /*151c0*/  @P6 STG.E.U16 desc[UR20][R4.64+0x22], R35 ;  /* 0x0000222304006986 */ /* 0x000fe2000c101514 */
[----:B------:R-:W-:-:S03]  /*151d0*/  F2FP.BF16.F32.PACK_AB R38, RZ, R38 ;  /* 0x00000026ff26723e */ /* 0x000fc600000010ff */
[----:B------:R-:W-:Y:S01]  /*151e0*/  @P4 STG.E.U16 desc[UR20][R2.64+0x30], R36 ;  /* 0x0000302402004986 */ /* 0x000fe2000c101514 */
[C---:B------:R-:W-:Y:S02]  /*151f0*/  ISETP.GT.AND P4, PT, R0.reuse, 0x19, P0 ;  /* 0x000000190000780c */ /* 0x040fe40000784270 */
[C---:B------:R-:W-:Y:S01]  /*15200*/  ISETP.GT.AND P6, PT, R0.reuse, 0x20, P2 ;  /* 0x000000200000780c */ /* 0x040fe200017c4270 */
[----:B------:R-:W-:Y:S01]  /*15210*/  @P5 STG.E.U16 desc[UR20][R2.64+0x32], R37 ;  /* 0x0000322502005986 */ /* 0x000fe2000c101514 */
[----:B------:R-:W-:Y:S01]  /*15220*/  ISETP.GT.AND P5, PT, R0, 0x21, P2 ;  /* 0x000000210000780c */ /* 0x000fe200017a4270 */
[----:B------:R-:W-:Y:S01]  /*15230*/  FMUL R39, R39, UR11 ;  /* 0x0000000b27277c20 */ /* 0x000fe20008400000 */
[----:B------:R-:W-:Y:S01]  /*15240*/  FMUL R40, R40, UR11 ;  /* 0x0000000b28287c20 */ /* 0x000fe20008400000 */
[----:B------:R-:W-:Y:S01]  /*15250*/  FMUL R41, R41, UR11 ;  /* 0x0000000b29297c20 */ /* 0x000fe20008400000 */
[----:B------:R-:W-:Y:S01]  /*15260*/  @P3 STG.E.U16 desc[UR20][R4.64+0x30], R38 ;  /* 0x0000302604003986 */ /* 0x000fe2000c101514 */
[----:B------:R-:W-:Y:S01]  /*15270*/  ISETP.GT.AND P3, PT, R0, 0x20, P0 ;  /* 0x000000200000780c */ /* 0x000fe20000764270 */
[----:B------:R-:W-:Y:S01]  /*15280*/  FMUL R42, R42, UR11 ;  /* 0x0000000b2a2a7c20 */ /* 0x000fe20008400000 */
[----:B------:R-:W-:-:S02]  /*15290*/  F2FP.BF16.F32.PACK_AB R39, RZ, R39 ;  /* 0x00000027ff27723e */ /* 0x000fc400000010ff */
[----:B------:R-:W-:Y:S02]  /*152a0*/  F2FP.BF16.F32.PACK_AB R40, RZ, R40 ;  /* 0x00000028ff28723e */ /* 0x000fe400000010ff */
[----:B------:R-:W-:Y:S01]  /*152b0*/  F2FP.BF16.F32.PACK_AB R41, RZ, R41 ;  /* 0x00000029ff29723e */ /* 0x000fe200000010ff */
[----:B------:R-:W-:Y:S01]  /*152c0*/  @P4 STG.E.U16 desc[UR20][R4.64+0x32], R39 ;  /* 0x0000322704004986 */ /* 0x000fe2000c101514 */
[----:B------:R-:W-:Y:S02]  /*152d0*/  F2FP.BF16.F32.PACK_AB R42, RZ, R42 ;  /* 0x0000002aff2a723e */ /* 0x000fe400000010ff */
        /* <DEDUP_REMOVED lines=31> */
[----:B------:R-:W-:-:S03]  /*154d0*/  F2FP.BF16.F32.PACK_AB R50, RZ, R50 ;  /* 0x00000032ff32723e */ /* 0x000fc600000010ff */
[----:B------:R-:W-:Y:S01]  /*154e0*/  @P6 STG.E.U16 desc[UR20][R2.64+0x60], R48 ;  /* 0x0000603002006986 */ /* 0x000fe2000c101514 */
[----:B--2---:R-:W-:-:S03]  /*154f0*/  IADD3.X R7, R3, UR8, RZ, P1, !PT ;  /* 0x0000000803077c10 */ /* 0x004fc60008ffe4ff */
[----:B------:R-:W-:Y:S01]  /*15500*/  @P5 STG.E.U16 desc[UR20][R2.64+0x62], R49 ;  /* 0x0000623102005986 */ /* 0x000fe2000c101514 */
[C---:B------:R-:W-:Y:S02]  /*15510*/  ISETP.GT.AND P5, PT, R0.reuse, 0x31, P0 ;  /* 0x000000310000780c */ /* 0x040fe400007a4270 */
[C---:B------:R-:W-:Y:S01]  /*15520*/  ISETP.GT.AND P1, PT, R0.reuse, 0x38, P0 ;  /* 0x000000380000780c */ /* 0x040fe20000724270 */
[----:B------:R1:W-:Y:S01]  /*15530*/  @P3 STG.E.U16 desc[UR20][R4.64+0x60], R50 ;  /* 0x0000603204003986 */ /* 0x0003e2000c101514 */
[C---:B------:R-:W-:Y:S02]  /*15540*/  ISETP.GT.AND P3, PT, R0.reuse, 0x39, P0 ;  /* 0x000000390000780c */ /* 0x040fe40000764270 */
[C---:B------:R-:W-:Y:S01]  /*15550*/  ISETP.GT.AND P6, PT, R0.reuse, 0x38, P2 ;  /* 0x000000380000780c */ /* 0x040fe200017c4270 */
[----:B------:R-:W-:Y:S01]  /*15560*/  FMUL R51, R51, UR11 ;  /* 0x0000000b33337c20 */ /* 0x000fe20008400000 */
[----:B------:R-:W-:Y:S01]  /*15570*/  ISETP.GT.AND P4, PT, R0, 0x39, P2 ;  /* 0x000000390000780c */ /* 0x000fe20001784270 */
[----:B------:R-:W-:Y:S01]  /*15580*/  FMUL R52, R52, UR11 ;  /* 0x0000000b34347c20 */ /* 0x000fe20008400000 */
[----:B------:R-:W-:Y:S01]  /*15590*/  FMUL R53, R53, UR11 ;  /* 0x0000000b35357c20 */ /* 0x000fe20008400000 */
[----:B------:R-:W-:Y:S01]  /*155a0*/  FMUL R54, R54, UR11 ;  /* 0x0000000b36367c20 */ /* 0x000fe20008400000 */
[----:B------:R-:W-:Y:S01]  /*155b0*/  FMUL R55, R55, UR11 ;  /* 0x0000000b37377c20 */ /* 0x000fe20008400000 */
[----:B------:R-:W-:-:S02]  /*155c0*/  F2FP.BF16.F32.PACK_AB R51, RZ, R51 ;  /* 0x00000033ff33723e */ /* 0x000fc400000010ff */
[----:B------:R-:W-:Y:S02]  /*155d0*/  @P5 MOV R6, R4 ;  /* 0x0000000400065202 */ /* 0x000fe40000000f00 */
[----:B------:R-:W-:Y:S01]  /*155e0*/  F2FP.BF16.F32.PACK_AB R52, RZ, R52 ;  /* 0x00000034ff34723e */ /* 0x000fe200000010ff */
[C---:B-1----:R-:W-:Y:S01]  /*155f0*/  VIADD R4, R2.reuse, UR9 ;  /* 0x0000000902047c36 */ /* 0x042fe20008000000 */
[----:B------:R-:W-:Y:S01]  /*15600*/  F2FP.BF16.F32.PACK_AB R53, RZ, R53 ;  /* 0x00000035ff35723e */ /* 0x000fe200000010ff */
[--C-:B------:R-:W-:Y:S01]  /*15610*/  @P1 IMAD.MOV.U32 R5, RZ, RZ, R7.reuse ;  /* 0x000000ffff051224 */ /* 0x100fe200078e0007 */
[----:B------:R-:W-:Y:S01]  /*15620*/  F2FP.BF16.F32.PACK_AB R54, RZ, R54 ;  /* 0x00000036ff36723e */ /* 0x000fe200000010ff */
[----:B------:R-:W-:Y:S01]  /*15630*/  VIADD R8, R2, UR9 ;  /* 0x0000000902087c36 */ /* 0x000fe20008000000 */
[----:B------:R-:W-:Y:S01]  /*15640*/  F2FP.BF16.F32.PACK_AB R55, RZ, R55 ;  /* 0x00000037ff37723e */ /* 0x000fe200000010ff */
[----:B------:R-:W-:Y:S01]  /*15650*/  @P3 IMAD.MOV.U32 R9, RZ, RZ, R7 ;  /* 0x000000ffff093224 */ /* 0x000fe200078e0007 */
[----:B------:R-:W-:Y:S04]  /*15660*/  @P5 STG.E.U16 desc[UR20][R6.64+0x62], R51 ;  /* 0x0000623306005986 */ /* 0x000fe8000c101514 */
[----:B------:R-:W-:Y:S04]  /*15670*/  @P6 STG.E.U16 desc[UR20][R2.64+0x70], R52 ;  /* 0x0000703402006986 */ /* 0x000fe8000c101514 */
[----:B------:R-:W-:Y:S04]  /*15680*/  @P4 STG.E.U16 desc[UR20][R2.64+0x72], R53 ;  /* 0x0000723502004986 */ /* 0x000fe8000c101514 */
[----:B------:R-:W-:Y:S01]  /*15690*/  @P1 STG.E.U16 desc[UR20][R4.64+0x70], R54 ;  /* 0x0000703604001986 */ /* 0x000fe2000c101514 */
[----:B------:R-:W-:-:S03]  /*156a0*/  ISETP.GT.AND P1, PT, R0, 0x40, P0 ;  /* 0x000000400000780c */ /* 0x000fc60000724270 */
[----:B------:R1:W-:Y:S01]  /*156b0*/  @P3 STG.E.U16 desc[UR20][R8.64+0x72], R55 ;  /* 0x0000723708003986 */ /* 0x0003e2000c101514 */
[C---:B------:R-:W-:Y:S02]  /*156c0*/  ISETP.GT.AND P3, PT, R0.reuse, 0x41, P0 ;  /* 0x000000410000780c */ /* 0x040fe40000764270 */
[C---:B------:R-:W-:Y:S02]  /*156d0*/  ISETP.GT.AND P4, PT, R0.reuse, 0x40, P2 ;  /* 0x000000400000780c */ /* 0x040fe40001784270 */
[----:B------:R-:W-:Y:S01]  /*156e0*/  ISETP.GT.AND P5, PT, R0, 0x41, P2 ;  /* 0x000000410000780c */ /* 0x000fe200017a4270 */
[----:B------:R-:W-:Y:S01]  /*156f0*/  FMUL R56, R56, UR11 ;  /* 0x0000000b38387c20 */ /* 0x000fe20008400000 */
[----:B------:R-:W-:Y:S01]  /*15700*/  FMUL R57, R57, UR11 ;  /* 0x0000000b39397c20 */ /* 0x000fe20008400000 */
[----:B------:R-:W-:Y:S01]  /*15710*/  FMUL R58, R58, UR11 ;  /* 0x0000000b3a3a7c20 */ /* 0x000fe20008400000 */
[----:B------:R-:W-:Y:S02]  /*15720*/  FMUL R59, R59, UR11 ;  /* 0x0000000b3b3b7c20 */ /* 0x000fe40008400000 */
[----:B------:R-:W-:-:S02]  /*15730*/  F2FP.BF16.F32.PACK_AB R56, RZ, R56 ;  /* 0x00000038ff38723e */ /* 0x000fc400000010ff */
[----:B------:R-:W-:Y:S01]  /*15740*/  F2FP.BF16.F32.PACK_AB R57, RZ, R57 ;  /* 0x00000039ff39723e */ /* 0x000fe200000010ff */
[----:B-1----:R-:W-:Y:S01]  /*15750*/  @P3 IMAD.MOV.U32 R9, RZ, RZ, R7 ;  /* 0x000000ffff093224 */ /* 0x002fe200078e0007 */
[----:B------:R-:W-:Y:S02]  /*15760*/  F2FP.BF16.F32.PACK_AB R58, RZ, R58 ;  /* 0x0000003aff3a723e */ /* 0x000fe400000010ff */
[----:B------:R-:W-:Y:S02]  /*15770*/  @P1 MOV R5, R7 ;  /* 0x0000000700051202 */ /* 0x000fe40000000f00 */
[----:B------:R-:W-:Y:S01]  /*15780*/  F2FP.BF16.F32.PACK_AB R59, RZ, R59 ;  /* 0x0000003bff3b723e */ /* 0x000fe200000010ff */
[----:B------:R-:W-:Y:S04]  /*15790*/  @P4 STG.E.U16 desc[UR20][R2.64+0x80], R56 ;  /* 0x0000803802004986 */ /* 0x000fe8000c101514 */
[----:B------:R-:W-:Y:S04]  /*157a0*/  @P5 STG.E.U16 desc[UR20][R2.64+0x82], R57 ;  /* 0x0000823902005986 */ /* 0x000fe8000c101514 */
[----:B------:R1:W-:Y:S01]  /*157b0*/  @P1 STG.E.U16 desc[UR20][R4.64+0x80], R58 ;  /* 0x0000803a04001986 */ /* 0x0003e2000c101514 */
        /* <DEDUP_REMOVED lines=9> */
[----:B------:R-:W-:Y:S01]  /*15850*/  F2FP.BF16.F32.PACK_AB R60, RZ, R60 ;  /* 0x0000003cff3c723e */ /* 0x000fe200000010ff */
[--C-:B-1----:R-:W-:Y:S01]  /*15860*/  @P1 IMAD.MOV.U32 R5, RZ, RZ, R7.reuse ;  /* 0x000000ffff051224 */ /* 0x102fe200078e0007 */
[----:B------:R-:W-:Y:S01]  /*15870*/  F2FP.BF16.F32.PACK_AB R61, RZ, R61 ;  /* 0x0000003dff3d723e */ /* 0x000fe200000010ff */
[----:B--2---:R-:W-:Y:S01]  /*15880*/  @P3 IMAD.MOV.U32 R9, RZ, RZ, R7 ;  /* 0x000000ffff093224 */ /* 0x004fe200078e0007 */
[----:B------:R-:W-:-:S02]  /*15890*/  F2FP.BF16.F32.PACK_AB R62, RZ, R62 ;  /* 0x0000003eff3e723e */ /* 0x000fc400000010ff */
[----:B------:R-:W-:Y:S01]  /*158a0*/  F2FP.BF16.F32.PACK_AB R63, RZ, R63 ;  /* 0x0000003fff3f723e */ /* 0x000fe200000010ff */
[----:B------:R-:W-:Y:S01]  /*158b0*/  @P4 STG.E.U16 desc[UR20][R2.64+0x90], R60 ;  /* 0x0000903c02004986 */ /* 0x000fe2000c101514 */
[----:B------:R-:W-:-:S03]  /*158c0*/  ISETP.GT.AND P4, PT, R0, 0x50, P2 ;  /* 0x000000500000780c */ /* 0x000fc60001784270 */
[----:B------:R-:W-:Y:S01]  /*158d0*/  @P5 STG.E.U16 desc[UR20][R2.64+0x92], R61 ;  /* 0x0000923d02005986 */ /* 0x000fe2000c101514 */
[----:B------:R-:W-:-:S03]  /*158e0*/  FMUL R64, R64, UR11 ;  /* 0x0000000b40407c20 */ /* 0x000fc60008400000 */
[----:B------:R1:W-:Y:S01]  /*158f0*/  @P1 STG.E.U16 desc[UR20][R4.64+0x90], R62 ;  /* 0x0000903e04001986 */ /* 0x0003e2000c101514 */
[----:B------:R-:W-:-:S03]  /*15900*/  ISETP.GT.AND P1, PT, R0, 0x50, P0 ;  /* 0x000000500000780c */ /* 0x000fc60000724270 */
[----:B------:R2:W-:Y:S01]  /*15910*/  @P3 STG.E.U16 desc[UR20][R8.64+0x92], R63 ;  /* 0x0000923f08003986 */ /* 0x0005e2000c101514 */
        /* <DEDUP_REMOVED lines=8> */
[----:B------:R-:W-:Y:S01]  /*159a0*/  ISETP.GT.AND P4, PT, R0, 0x58, P2 ;  /* 0x000000580000780c */ /* 0x000fe20001784270 */
[----:B-1----:R-:W-:Y:S01]  /*159b0*/  @P1 IMAD.MOV.U32 R5, RZ, RZ, R7 ;  /* 0x000000ffff051224 */ /* 0x002fe200078e0007 */
[----:B------:R-:W-:Y:S01]  /*159c0*/  F2FP.BF16.F32.PACK_AB R66, RZ, R66 ;  /* 0x00000042ff42723e */ /* 0x000fe200000010ff */
[----:B------:R-:W-:Y:S01]  /*159d0*/  FMUL R68, R68, UR11 ;  /* 0x0000000b44447c20 */ /* 0x000fe20008400000 */
[----:B------:R-:W-:-:S02]  /*159e0*/  F2FP.BF16.F32.PACK_AB R67, RZ, R67 ;  /* 0x00000043ff43723e */ /* 0x000fc400000010ff */
[----:B--2---:R-:W-:Y:S01]  /*159f0*/  @P3 MOV R9, R7 ;  /* 0x0000000700093202 */ /* 0x004fe20000000f00 */
[----:B------:R-:W-:Y:S01]  /*15a00*/  @P5 STG.E.U16 desc[UR20][R2.64+0xa2], R65 ;  /* 0x0000a24102005986 */ /* 0x000fe2000c101514 */
[----:B------:R-:W-:-:S03]  /*15a10*/  F2FP.BF16.F32.PACK_AB R68, RZ, R68 ;  /* 0x00000044ff44723e */ /* 0x000fc600000010ff */
[----:B------:R1:W-:Y:S01]  /*15a20*/  @P1 STG.E.U16 desc[UR20][R4.64+0xa0], R66 ;  /* 0x0000a04204001986 */ /* 0x0003e2000c101514 */
[----:B------:R-:W-:-:S03]  /*15a30*/  ISETP.GT.AND P1, PT, R0, 0x58, P0 ;  /* 0x000000580000780c */ /* 0x000fc60000724270 */
[----:B------:R2:W-:Y:S01]  /*15a40*/  @P3 STG.E.U16 desc[UR20][R8.64+0xa2], R67 ;  /* 0x0000a24308003986 */ /* 0x0005e2000c101514 */
[C---:B------:R-:W-:Y:S02]  /*15a50*/  ISETP.GT.AND P3, PT, R0.reuse, 0x59, P0 ;  /* 0x000000590000780c */ /* 0x040fe40000764270 */
[C---:B------:R-:W-:Y:S01]  /*15a60*/  ISETP.GT.AND P5, PT, R0.reuse, 0x59, P2 ;  /* 0x000000590000780c */ /* 0x040fe200017a4270 */
[----:B------:R-:W-:Y:S01]  /*15a70*/  FMUL R69, R69, UR11 ;  /* 0x0000000b45457c20 */ /* 0x000fe20008400000 */
[----:B------:R-:W-:Y:S01]  /*15a80*/  @P4 STG.E.U16 desc[UR20][R2.64+0xb0], R68 ;  /* 0x0000b04402004986 */ /* 0x000fe2000c101514 */
[----:B------:R-:W-:Y:S01]  /*15a90*/  ISETP.GT.AND P4, PT, R0, 0x60, P2 ;  /* 0x000000600000780c */ /* 0x000fe20001784270 */
[----:B------:R-:W-:Y:S01]  /*15aa0*/  FMUL R70, R70, UR11 ;  /* 0x0000000b46467c20 */ /* 0x000fe20008400000 */
[----:B------:R-:W-:Y:S01]  /*15ab0*/  FMUL R71, R71, UR11 ;  /* 0x0000000b47477c20 */ /* 0x000fe20008400000 */
[----:B------:R-:W-:Y:S01]  /*15ac0*/  FMUL R72, R72, UR11 ;  /* 0x0000000b48487c20 */ /* 0x000fe20008400000 */
[----:B------:R-:W-:Y:S01]  /*15ad0*/  F2FP.BF16.F32.PACK_AB R69, RZ, R69 ;  /* 0x00000045ff45723e */ /* 0x000fe200000010ff */
[----:B-1----:R-:W-:Y:S01]  /*15ae0*/  @P1 IMAD.MOV.U32 R5, RZ, RZ, R7 ;  /* 0x000000ffff051224 */ /* 0x002fe200078e0007 */
[----:B------:R-:W-:-:S02]  /*15af0*/  F2FP.BF16.F32.PACK_AB R70, RZ, R70 ;  /* 0x00000046ff46723e */ /* 0x000fc400000010ff */
[----:B------:R-:W-:Y:S01]  /*15b00*/  F2FP.BF16.F32.PACK_AB R71, RZ, R71 ;  /* 0x00000047ff47723e */ /* 0x000fe200000010ff */
[----:B--2---:R-:W-:Y:S01]  /*15b10*/  @P3 IMAD.MOV.U32 R9, RZ, RZ, R7 ;  /* 0x000000ffff093224 */ /* 0x004fe200078e0007 */
[----:B------:R-:W-:Y:S01]  /*15b20*/  F2FP.BF16.F32.PACK_AB R72, RZ, R72 ;  /* 0x00000048ff48723e */ /* 0x000fe200000010ff */
[----:B------:R-:W-:Y:S01]  /*15b30*/  @P5 STG.E.U16 desc[UR20][R2.64+0xb2], R69 ;  /* 0x0000b24502005986 */ /* 0x000fe2000c101514 */
[C---:B------:R-:W-:Y:S01]  /*15b40*/  ISETP.GT.AND P5, PT, R0.reuse, 0x61, P2 ;  /* 0x000000610000780c */ /* 0x040fe200017a4270 */
[----:B------:R-:W-:Y:S02]  /*15b50*/  FMUL R73, R73, UR11 ;  /* 0x0000000b49497c20 */ /* 0x000fe40008400000 */
[----:B------:R1:W-:Y:S04]  /*15b60*/  @P1 STG.E.U16 desc[UR20][R4.64+0xb0], R70 ;  /* 0x0000b04604001986 */ /* 0x0003e8000c101514 */
[----:B------:R2:W-:Y:S01]  /*15b70*/  @P3 STG.E.U16 desc[UR20][R8.64+0xb2], R71 ;  /* 0x0000b24708003986 */ /* 0x0005e2000c101514 */
[----:B------:R-:W-:-:S03]  /*15b80*/  ISETP.GT.AND P3, PT, R0, 0x60, P0 ;  /* 0x000000600000780c */ /* 0x000fc60000764270 */
[----:B------:R-:W-:Y:S01]  /*15b90*/  @P4 STG.E.U16 desc[UR20][R2.64+0xc0], R72 ;  /* 0x0000c04802004986 */ /* 0x000fe2000c101514 */
[----:B------:R-:W-:Y:S02]  /*15ba0*/  ISETP.GT.AND P4, PT, R0, 0x61, P0 ;  /* 0x000000610000780c */ /* 0x000fe40000784270 */
[----:B------:R-:W-:Y:S01]  /*15bb0*/  F2FP.BF16.F32.PACK_AB R73, RZ, R73 ;  /* 0x00000049ff49723e */ /* 0x000fe200000010ff */
[----:B------:R-:W-:Y:S01]  /*15bc0*/  FMUL R74, R74, UR11 ;  /* 0x0000000b4a4a7c20 */ /* 0x000fe20008400000 */
[----:B------:R-:W-:Y:S01]  /*15bd0*/  FMUL R75, R75, UR11 ;  /* 0x0000000b4b4b7c20 */ /* 0x000fe20008400000 */
[C---:B------:R-:W-:Y:S02]  /*15be0*/  ISETP.GT.AND P1, PT, R0.reuse, 0x69, P2 ;  /* 0x000000690000780c */ /* 0x040fe40001724270 */
[----:B------:R-:W-:Y:S01]  /*15bf0*/  @P5 STG.E.U16 desc[UR20][R2.64+0xc2], R73 ;  /* 0x0000c24902005986 */ /* 0x000fe2000c101514 */
[----:B------:R-:W-:Y:S01]  /*15c00*/  ISETP.GT.AND P5, PT, R0, 0x68, P2 ;  /* 0x000000680000780c */ /* 0x000fe200017a4270 */
[--C-:B-1----:R-:W-:Y:S01]  /*15c10*/  @P3 IMAD.MOV.U32 R5, RZ, RZ, R7.reuse ;  /* 0x000000ffff053224 */ /* 0x102fe200078e0007 */
[----:B------:R-:W-:Y:S01]  /*15c20*/  F2FP.BF16.F32.PACK_AB R74, RZ, R74 ;  /* 0x0000004aff4a723e */ /* 0x000fe200000010ff */
[----:B------:R-:W-:Y:S01]  /*15c30*/  FMUL R76, R76, UR11 ;  /* 0x0000000b4c4c7c20 */ /* 0x000fe20008400000 */
[----:B------:R-:W-:Y:S01]  /*15c40*/  F2FP.BF16.F32.PACK_AB R75, RZ, R75 ;  /* 0x0000004bff4b723e */ /* 0x000fe200000010ff */
[----:B--2---:R-:W-:-:S02]  /*15c50*/  @P4 IMAD.MOV.U32 R9, RZ, RZ, R7 ;  /* 0x000000ffff094224 */ /* 0x004fc400078e0007 */
[----:B------:R-:W-:Y:S01]  /*15c60*/  FMUL R77, R77, UR11 ;  /* 0x0000000b4d4d7c20 */ /* 0x000fe20008400000 */
[----:B------:R1:W-:Y:S01]  /*15c70*/  @P3 STG.E.U16 desc[UR20][R4.64+0xc0], R74 ;  /* 0x0000c04a04003986 */ /* 0x0003e2000c101514 */
[----:B------:R-:W-:Y:S02]  /*15c80*/  F2FP.BF16.F32.PACK_AB R76, RZ, R76 ;  /* 0x0000004cff4c723e */ /* 0x000fe400000010ff */
[C---:B------:R-:W-:Y:S01]  /*15c90*/  ISETP.GT.AND P3, PT, R0.reuse, 0x68, P0 ;  /* 0x000000680000780c */ /* 0x040fe20000764270 */
[----:B------:R2:W-:Y:S01]  /*15ca0*/  @P4 STG.E.U16 desc[UR20][R8.64+0xc2], R75 ;  /* 0x0000c24b08004986 */ /* 0x0005e2000c101514 */
[----:B------:R-:W-:Y:S02]  /*15cb0*/  F2FP.BF16.F32.PACK_AB R77, RZ, R77 ;  /* 0x0000004dff4d723e */ /* 0x000fe400000010ff */
        /* <DEDUP_REMOVED lines=8> */
[----:B-1----:R-:W-:Y:S02]  /*15d40*/  @P3 MOV R5, R7 ;  /* 0x0000000700053202 */ /* 0x002fe40000000f00 */
[----:B------:R-:W-:Y:S01]  /*15d50*/  F2FP.BF16.F32.PACK_AB R79, RZ, R79 ;  /* 0x0000004fff4f723e */ /* 0x000fe200000010ff */
[----:B--2---:R-:W-:Y:S01]  /*15d60*/  @P4 IMAD.MOV.U32 R9, RZ, RZ, R7 ;  /* 0x000000ffff094224 */ /* 0x004fe200078e0007 */
[----:B------:R-:W-:Y:S01]  /*15d70*/  F2FP.BF16.F32.PACK_AB R80, RZ, R80 ;  /* 0x00000050ff50723e */ /* 0x000fe200000010ff */
[----:B------:R1:W-:Y:S01]  /*15d80*/  @P3 STG.E.U16 desc[UR20][R4.64+0xd0], R78 ;  /* 0x0000d04e04003986 */ /* 0x0003e2000c101514 */
[----:B------:R-:W-:-:S02]  /*15d90*/  ISETP.GT.AND P6, PT, R0, 0x70, P0 ;  /* 0x000000700000780c */ /* 0x000fc400007c4270 */
[C---:B------:R-:W-:Y:S01]  /*15da0*/  ISETP.GT.AND P5, PT, R0.reuse, 0x71, P0 ;  /* 0x000000710000780c */ /* 0x040fe200007a4270 */
        /* <DEDUP_REMOVED lines=9> */
[----:B------:R-:W-:Y:S01]  /*15e40*/  FMUL R84, R84, UR11 ;  /* 0x0000000b54547c20 */ /* 0x000fe20008400000 */
[----:B------:R-:W-:Y:S01]  /*15e50*/  ISETP.GT.AND P0, PT, R0, 0x79, P0 ;  /* 0x000000790000780c */ /* 0x000fe20000704270 */
[----:B------:R-:W-:Y:S01]  /*15e60*/  FMUL R85, R85, UR11 ;  /* 0x0000000b55557c20 */ /* 0x000fe20008400000 */
[----:B------:R-:W-:Y:S01]  /*15e70*/  FMUL R86, R86, UR11 ;  /* 0x0000000b56567c20 */ /* 0x000fe20008400000 */
[----:B------:R-:W-:Y:S01]  /*15e80*/  F2FP.BF16.F32.PACK_AB R81, RZ, R81 ;  /* 0x00000051ff51723e */ /* 0x000fe200000010ff */
[--C-:B-1----:R-:W-:Y:S01]  /*15e90*/  @P6 IMAD.MOV.U32 R5, RZ, RZ, R7.reuse ;  /* 0x000000ffff056224 */ /* 0x102fe200078e0007 */
[----:B------:R-:W-:Y:S01]  /*15ea0*/  F2FP.BF16.F32.PACK_AB R82, RZ, R82 ;  /* 0x00000052ff52723e */ /* 0x000fe200000010ff */
[----:B--2---:R-:W-:Y:S01]  /*15eb0*/  @P5 IMAD.MOV.U32 R9, RZ, RZ, R7 ;  /* 0x000000ffff095224 */ /* 0x004fe200078e0007 */
[----:B------:R-:W-:Y:S01]  /*15ec0*/  F2FP.BF16.F32.PACK_AB R83, RZ, R83 ;  /* 0x00000053ff53723e */ /* 0x000fe200000010ff */
[--C-:B------:R-:W-:Y:S01]  /*15ed0*/  @P3 IMAD.MOV.U32 R10, RZ, RZ, R2.reuse ;  /* 0x000000ffff0a3224 */ /* 0x100fe200078e0002 */
[----:B------:R-:W-:Y:S01]  /*15ee0*/  @P3 MOV R11, R3 ;  /* 0x00000003000b3202 */ /* 0x000fe20000000f00 */
[----:B------:R-:W-:Y:S01]  /*15ef0*/  @P2 IMAD.MOV.U32 R12, RZ, RZ, R2 ;  /* 0x000000ffff0c2224 */ /* 0x000fe200078e0002 */
[----:B------:R-:W-:Y:S01]  /*15f00*/  F2FP.BF16.F32.PACK_AB R84, RZ, R84 ;  /* 0x00000054ff54723e */ /* 0x000fe200000010ff */
[----:B------:R-:W-:Y:S01]  /*15f10*/  @P2 IMAD.MOV.U32 R13, RZ, RZ, R3 ;  /* 0x000000ffff0d2224 */ /* 0x000fe200078e0003 */
[----:B------:R-:W-:Y:S01]  /*15f20*/  F2FP.BF16.F32.PACK_AB R85, RZ, R85 ;  /* 0x00000055ff55723e */ /* 0x000fe200000010ff */
[----:B------:R-:W-:Y:S01]  /*15f30*/  VIADD R14, R2, UR9 ;  /* 0x00000009020e7c36 */ /* 0x000fe20008000000 */
[----:B------:R3:W-:Y:S01]  /*15f40*/  @P1 STG.E.U16 desc[UR20][R2.64+0xe2], R81 ;  /* 0x0000e25102001986 */ /* 0x0007e2000c101514 */
[----:B------:R-:W-:-:S02]  /*15f50*/  F2FP.BF16.F32.PACK_AB R86, RZ, R86 ;  /* 0x00000056ff56723e */ /* 0x000fc400000010ff */
[----:B------:R-:W-:Y:S01]  /*15f60*/  @P4 MOV R15, R7 ;  /* 0x00000007000f4202 */ /* 0x000fe20000000f00 */
[----:B------:R3:W-:Y:S01]  /*15f70*/  @P6 STG.E.U16 desc[UR20][R4.64+0xe0], R82 ;  /* 0x0000e05204006986 */ /* 0x0007e2000c101514 */
[----:B------:R-:W-:-:S03]  /*15f80*/  VIADD R16, R2, UR9 ;  /* 0x0000000902107c36 */ /* 0x000fc60008000000 */
[----:B------:R3:W-:Y:S04]  /*15f90*/  @P5 STG.E.U16 desc[UR20][R8.64+0xe2], R83 ;  /* 0x0000e25308005986 */ /* 0x0007e8000c101514 */
[----:B------:R3:W-:Y:S04]  /*15fa0*/  @P3 STG.E.U16 desc[UR20][R10.64+0xf0], R84 ;  /* 0x0000f0540a003986 */ /* 0x0007e8000c101514 */
[----:B------:R3:W-:Y:S01]  /*15fb0*/  @P2 STG.E.U16 desc[UR20][R12.64+0xf2], R85 ;  /* 0x0000f2550c002986 */ /* 0x0007e2000c101514 */
[----:B------:R-:W-:-:S03]  /*15fc0*/  FMUL R87, R87, UR11 ;  /* 0x0000000b57577c20 */ /* 0x000fc60008400000 */
[----:B------:R3:W-:Y:S01]  /*15fd0*/  @P4 STG.E.U16 desc[UR20][R14.64+0xf0], R86 ;  /* 0x0000f0560e004986 */ /* 0x0007e2000c101514 */
[----:B------:R-:W-:Y:S05]  /*15fe0*/  @!P0 EXIT ;  /* 0x000000000000894d */ /* 0x000fea0003800000 */
[----:B------:R-:W-:Y:S01]  /*15ff0*/  F2FP.BF16.F32.PACK_AB R87, RZ, R87 ;  /* 0x00000057ff57723e */ /* 0x000fe200000010ff */
[----:B------:R-:W-:-:S05]  /*16000*/  IMAD.MOV.U32 R17, RZ, RZ, R7 ;  /* 0x000000ffff117224 */ /* 0x000fca00078e0007 */
[----:B------:R-:W-:Y:S01]  /*16010*/  STG.E.U16 desc[UR20][R16.64+0xf2], R87 ;  /* 0x0000f25710007986 */ /* 0x000fe2000c101514 */
[----:B------:R-:W-:Y:S05]  /*16020*/  EXIT ;  /* 0x000000000000794d */ /* 0x000fea0003800000 */
.L_x_9:
[----:B------:R-:W-:-:S13]  /*16030*/  ISETP.NE.AND P0, PT, RZ, UR7, PT ;  /* 0x00000007ff007c0c */ /* 0x000fda000bf05270 */
[----:B------:R-:W-:Y:S05]  /*16040*/  @P0 EXIT ;  /* 0x000000000000094d */ /* 0x000fea0003800000 */
[----:B------:R-:W-:-:S13]  /*16050*/  ELECT P0, URZ, PT ;  /* 0x00000000003f782f */ /* 0x000fda0003800000 */
[----:B------:R-:W-:Y:S05]  /*16060*/  @!P0 BRA `(.L_x_524) ;  /* 0x0000000400cc8947 */ /* 0x000fea0003800000 */
[----:B------:R-:W-:Y:S01]  /*16070*/  UISETP.GE.AND UP0, UPT, UR5, 0x1, UPT ;  /* 0x000000010500788c */ /* 0x000fe2000bf06270 */
[----:B------:R-:W-:-:S04]  /*16080*/  SHF.R.S32.HI R3, RZ, 0x1f, R4 ;  /* 0x0000001fff037819 */ /* 0x000fc80000011404 */
[----:B------:R-:W-:Y:S02]  /*16090*/  LEA.HI R3, R3, R4, RZ, 0x7 ;  /* 0x0000000403037211 */ /* 0x000fe400078f38ff */
[----:B------:R-:W-:-:S13]  /*160a0*/  PLOP3.LUT P0, PT, PT, PT, UP0, 0x80, 0x0 ;  /* 0x000000000000781c */ /* 0x000fda0003f0f008 */
[----:B------:R-:W-:Y:S05]  /*160b0*/  @!P0 BRA `(.L_x_524) ;  /* 0x0000000400b88947 */ /* 0x000fea0003800000 */
[----:B------:R-:W0:Y:S01]  /*160c0*/  S2R R0, SR_CTAID.X ;  /* 0x0000000000007919 */ /* 0x000e220000002500 */
[----:B------:R-:W-:Y:S01]  /*160d0*/  LOP3.LUT R3, R3, 0xffffff80, RZ, 0xc0, !PT ;  /* 0xffffff8003037812 */ /* 0x000fe200078ec0ff */
[----:B------:R-:W-:Y:S01]  /*160e0*/  UIMAD UR7, UR26, UR27, URZ ;  /* 0x0000001b1a0772a4 */ /* 0x000fe2000f8e023f */
[C---:B------:R-:W-:Y:S01]  /*160f0*/  LOP3.LUT P0, RZ, R4.reuse, 0x1f, RZ, 0xc0, !PT ;  /* 0x0000001f04ff7812 */ /* 0x040fe2000780c0ff */
[----:B------:R-:W1:Y:S01]  /*16100*/  S2R R8, SR_CTAID.Y ;  /* 0x0000000000087919 */ /* 0x000e620000002600 */
[----:B------:R-:W-:Y:S01]  /*16110*/  ULDC UR8, c[0x0][0x384] ;  /* 0x0000e10000087ab9 */ /* 0x000fe20000000800 */
[----:B------:R-:W-:Y:S01]  /*16120*/  IMAD.IADD R3, R4, 0x1, -R3 ;  /* 0x0000000104037824 */ /* 0x000fe200078e0a03 */
[----:B------:R-:W-:Y:S01]  /*16130*/  UIMAD UR7, UR4, UR7, 0x1 ;  /* 0x00000001040774a4 */ /* 0x000fe2000f8e0207 */
[----:B------:R-:W-:Y:S01]  /*16140*/  IMAD.U32 R9, RZ, RZ, UR6 ;  /* 0x00000006ff097e24 */ /* 0x000fe2000f8e00ff */
[----:B------:R-:W-:Y:S01]  /*16150*/  ULDC UR9, c[0x0][0x388] ;  /* 0x0000e20000097ab9 */ /* 0x000fe20000000800 */
[----:B------:R-:W-:Y:S01]  /*16160*/  IMAD.MOV.U32 R4, RZ, RZ, 0x1 ;  /* 0x00000001ff047424 */ /* 0x000fe200078e00ff */
[----:B------:R-:W-:-:S02]  /*16170*/  ISETP.NE.AND P1, PT, R3, RZ, PT ;  /* 0x000000ff0300720c */ /* 0x000fc40003f25270 */
[----:B------:R-:W-:Y:S02]  /*16180*/  CS2R R6, SRZ ;  /* 0x0000000000067805 */ /* 0x000fe4000001ff00 */
[----:B------:R-:W-:Y:S01]  /*16190*/  ISETP.NE.OR P0, PT, R3, RZ, !P0 ;  /* 0x000000ff0300720c */ /* 0x000fe20004705670 */
[----:B------:R-:W-:Y:S02]  /*161a0*/  IMAD.MOV.U32 R3, RZ, RZ, RZ ;  /* 0x000000ffff037224 */ /* 0x000fe400078e00ff */
[----:B------:R-:W-:Y:S02]  /*161b0*/  IMAD.MOV.U32 R5, RZ, RZ, RZ ;  /* 0x000000ffff057224 */ /* 0x000fe400078e00ff */
[----:B------:R-:W-:Y:S01]  /*161c0*/  IMAD.U32 R19, RZ, RZ, UR7 ;  /* 0x00000007ff137e24 */ /* 0x000fe2000f8e00ff */
[----:B0-----:R-:W-:Y:S02]  /*161d0*/  SHF.L.U32 R11, R0, 0x8, RZ ;  /* 0x00000008000b7819 */ /* 0x001fe400000006ff */
[----:B------:R-:W-:Y:S01]  /*161e0*/  LOP3.LUT R0, R9, 0x2, RZ, 0xfc, !PT ;  /* 0x0000000209007812 */ /* 0x000fe200078efcff */
[----:B-1----:R-:W-:-:S02]  /*161f0*/  IMAD.SHL.U32 R16, R8, 0x80, RZ ;  /* 0x0000008008107824 */ /* 0x002fc400078e00ff */
[----:B------:R-:W-:-:S05]  /*16200*/  IMAD.HI.U32 R2, R11, UR8, RZ ;  /* 0x000000080b027c27 */ /* 0x000fca000f8e00ff */
[----:B------:R-:W-:-:S07]  /*16210*/  SHF.R.U32.HI R2, RZ, UR9, R2 ;  /* 0x00000009ff027c19 */ /* 0x000fce0008011602 */
.L_x_528:
[----:B------:R-:W0:Y:S01]  /*16220*/  S2R R9, SR_CgaCtaId ;  /* 0x0000000000097919 */ /* 0x000e220000008800 */
[----:B------:R-:W-:-:S04]  /*16230*/  MOV R8, 0x400 ;  /* 0x0000040000087802 */ /* 0x000fc80000000f00 */
[----:B0-----:R-:W-:Y:S02]  /*16240*/  LEA R18, R9, R8, 0x18 ;  /* 0x0000000809127211 */ /* 0x001fe400078ec0ff */
[----:B------:R-:W-:Y:S02]  /*16250*/  SHF.L.U32 R8, R4, 0x1f, RZ ;  /* 0x0000001f04087819 */ /* 0x000fe400000006ff */
[----:B------:R-:W-:-:S07]  /*16260*/  LEA R9, R3, R18, 0x3 ;  /* 0x0000001203097211 */ /* 0x000fce00078e18ff */
.L_x_525:
[----:B0-----:R0:W1:Y:S02]  /*16270*/  SYNCS.PHASECHK.TRANS64.TRYWAIT P2, [R9+URZ+0x30020], R8 ;  /* 0x03002008090075a7 */ /* 0x001064000804017f */
[----:B-1----:R-:W-:Y:S05]  /*16280*/  @!P2 NANOSLEEP.SYNCS 0x989680 ;  /* 0x009896800000a95d */ /* 0x002fea0003900000 */
[----:B------:R-:W1:Y:S02]  /*16290*/  @!P2 SYNCS.PHASECHK.TRANS64 P2, [R9+URZ+0x30020], R8 ;  /* 0x030020080900a5a7 */ /* 0x000e64000804007f */
[----:B-1----:R-:W-:Y:S05]  /*162a0*/  @!P2 BRA `(.L_x_525) ;  /* 0xfffffffc00f0a947 */ /* 0x002fea000383ffff */
[----:B0-----:R-:W0:Y:S02]  /*162b0*/  @!P1 LDC R8, c[0x0][0x500] ;  /* 0x00014000ff089b82 */ /* 0x001e240000000800 */
[----:B0-----:R0:W-:Y:S02]  /*162c0*/  @!P1 SYNCS.ARRIVE.TRANS64 RZ, [R9+URZ+0x30000], R8 ;  /* 0x0300000809ff99a7 */ /* 0x0011e4000800003f */
[----:B0-----:R-:W-:-:S04]  /*162d0*/  PRMT R8, R0, 0x9910, RZ ;  /* 0x0000991000087816 */ /* 0x001fc800000000ff */
[----:B------:R-:W-:-:S13]  /*162e0*/  ISETP.NE.AND P2, PT, R8, 0x2, PT ;  /* 0x000000020800780c */ /* 0x000fda0003f45270 */
[----:B------:R-:W-:Y:S05]  /*162f0*/  @P2 BRA `(.L_x_526) ;  /* 0x0000000000042947 */ /* 0x000fea0003800000 */
[----:B------:R-:W-:Y:S01]  /*16300*/  BPT.TRAP 0x1 ;  /* 0x000000040000795c */ /* 0x000fe20000300000 */
.L_x_526:
[----:B------:R-:W-:Y:S05]  /*16310*/  @P0 BRA `(.L_x_527) ;  /* 0x0000000000040947 */ /* 0x000fea0003800000 */
[----:B------:R-:W-:Y:S01]  /*16320*/  BPT.TRAP 0x1 ;  /* 0x000000040000795c */ /* 0x000fe20000300000 */
.L_x_527:
[----:B------:R-:W0:Y:S01]  /*16330*/  LDC R10, c[0x0][0x380] ;  /* 0x0000e000ff0a7b82 */ /* 0x000e220000000800 */
[----:B------:R-:W-:Y:S01]  /*16340*/  R2UR UR7, R2 ;  /* 0x00000000020772ca */ /* 0x000fe200000e0000 */
[----:B------:R-:W-:Y:S01]  /*16350*/  ULDC UR20, c[0x0][0x38c] ;  /* 0x0000e30000147ab9 */ /* 0x000fe20000000800 */
[----:B------:R-:W-:Y:S01]  /*16360*/  R2UR UR17, R9 ;  /* 0x00000000091172ca */ /* 0x000fe200000e0000 */
[----:B------:R-:W-:Y:S01]  /*16370*/  UISETP.NE.AND UP0, UPT, UR20, 0x1, UPT ;  /* 0x000000011400788c */ /* 0x000fe2000bf05270 */
[C---:B------:R-:W-:Y:S01]  /*16380*/  VIADD R9, R7.reuse, 0x1 ;  /* 0x0000000107097836 */ /* 0x040fe20000000000 */
[----:B------:R-:W-:Y:S01]  /*16390*/  R2UR UR18, R7 ;  /* 0x00000000071272ca */ /* 0x000fe200000e0000 */
[----:B------:R-:W-:Y:S01]  /*163a0*/  VIADD R19, R19, 0xffffffff ;  /* 0xffffffff13137836 */ /* 0x000fe20000000000 */
[----:B------:R-:W1:Y:S01]  /*163b0*/  LDC.64 R12, c[0x0][0x3b8] ;  /* 0x0000ee00ff0c7b82 */ /* 0x000e620000000a00 */
[----:B------:R-:W-:Y:S01]  /*163c0*/  R2UR UR15, R18 ;  /* 0x00000000120f72ca */ /* 0x000fe200000e0000 */
[----:B------:R-:W-:Y:S01]  /*163d0*/  ULDC.64 UR30, c[0x0][0x198] ;  /* 0x00006600001e7ab9 */ /* 0x000fe20000000a00 */
[----:B------:R-:W-:Y:S01]  /*163e0*/  R2UR UR16, R3 ;  /* 0x00000000031072ca */ /* 0x000fe200000e0000 */
[----:B------:R-:W-:Y:S01]  /*163f0*/  UIADD3 UR14, UP1, UR30, 0xf0, URZ ;  /* 0x000000f01e0e7890 */ /* 0x000fe2000ff3e03f */
[----:B------:R-:W-:Y:S01]  /*16400*/  ISETP.GT.AND P5, PT, R19, 0x1, PT ;  /* 0x000000011300780c */ /* 0x000fe20003fa4270 */
[----:B------:R-:W-:-:S02]  /*16410*/  UIADD3 UR30, UP2, UR30, 0x1f0, URZ ;  /* 0x000001f01e1e7890 */ /* 0x000fc4000ff5e03f */
[----:B------:R-:W1:Y:S01]  /*16420*/  LDC.64 R14, c[0x0][0x3d8] ;  /* 0x0000f600ff0e7b82 */ /* 0x000e620000000a00 */
[----:B------:R-:W-:Y:S01]  /*16430*/  @UP0 ULDC.64 UR12, c[0x0][0x390] ;  /* 0x0000e400000c0ab9 */ /* 0x000fe20000000a00 */
[----:B------:R-:W-:Y:S01]  /*16440*/  ULDC.64 UR8, c[0x0][0x3b0] ;  /* 0x0000ec0000087ab9 */ /* 0x000fe20000000a00 */
[----:B------:R-:W-:Y:S01]  /*16450*/  ULDC.64 UR22, c[0x0][0x3d0] ;  /* 0x0000f40000167ab9 */ /* 0x000fe20000000a00 */
[----:B------:R-:W-:Y:S02]  /*16460*/  USHF.L.U32 UR18, UR18, 0x6, URZ ;  /* 0x0000000612127899 */ /* 0x000fe4000800063f */
[----:B------:R-:W-:Y:S01]  /*16470*/  UIADD3 UR17, UR17, 0x30000, URZ ;  /* 0x0003000011117890 */ /* 0x000fe2000fffe03f */
[----:B0-----:R-:W-:Y:S01]  /*16480*/  ISETP.NE.AND P2, PT, R10, 0x1, PT ;  /* 0x000000010a00780c */ /* 0x001fe20003f45270 */
[----:B------:R-:W0:Y:S01]  /*16490*/  LDC R17, c[0x0][0x3c8] ;  /* 0x0000f200ff117b82 */ /* 0x000e220000000800 */
[----:B------:R-:W-:Y:S02]  /*164a0*/  ULEA UR16, UR16, UR15, 0xf ;  /* 0x0000000f10107291 */ /* 0x000fe4000f8e783f */
[----:B------:R-:W-:-:S02]  /*164b0*/  UIADD3.X UR15, URZ, UR31, URZ, UP1, !UPT ;  /* 0x0000001f3f0f7290 */ /* 0x000fc40008ffe43f */
[----:B------:R-:W-:Y:S01]  /*164c0*/  UIADD3.X UR31, URZ, UR31, URZ, UP2, !UPT ;  /* 0x0000001f3f1f7290 */ /* 0x000fe200097fe43f */
[----:B------:R-:W-:Y:S01]  /*164d0*/  UMOV UR28, 0x0 ;  /* 0x00000000001c7882 */ /* 0x000fe20000000000 */
[----:B------:R-:W-:-:S05]  /*164e0*/  UMOV UR29, 0x10000000 ;  /* 0x10000000001d7882 */ /* 0x000fca0000000000 */
[----:B------:R-:W-:Y:S01]  /*164f0*/  @P2 IMAD.U32 R8, RZ, RZ, UR7 ;  /* 0x00000007ff082e24 */ /* 0x000fe2000f8e00ff */
[----:B------:R-:W-:Y:S01]  /*16500*/  R2UR UR7, R11 ;  /* 0x000000000b0772ca */ /* 0x000fe200000e0000 */
[----:B-1----:R-:W-:-:S03]  /*16510*/  IMAD R7, R6, R13, R15 ;  /* 0x0000000d06077224 */ /* 0x002fc600078e020f */
[----:B------:R-:W-:Y:S01]  /*16520*/  @P2 R2UR UR7, R8 ;  /* 0x00000000080722ca */ /* 0x000fe200000e0000 */
[----:B------:R-:W-:Y:S01]  /*16530*/  IMAD R8, R3, 0x4000, R18 ;  /* 0x0000400003087824 */ /* 0x000fe200078e0212 */
[----:B------:R-:W-:Y:S01]  /*16540*/  ISETP.NE.AND P2, PT, R9, UR4, PT ;  /* 0x0000000409007c0c */ /* 0x000fe2000bf45270 */
[----:B------:R-:W-:-:S03]  /*16550*/  VIADD R3, R3, 0x1 ;  /* 0x0000000103037836 */ /* 0x000fc60000000000 */
[----:B------:R-:W-:Y:S01]  /*16560*/  R2UR UR24, R8 ;  /* 0x00000000081872ca */ /* 0x000fe200000e0000 */
[----:B------:R-:W-:Y:S01]  /*16570*/  IMAD R8, R5, R12, R14 ;  /* 0x0000000c05087224 */ /* 0x000fe200078e020e */
[----:B------:R-:W-:-:S04]  /*16580*/  ISETP.NE.AND P4, PT, R3, 0x4, PT ;  /* 0x000000040300780c */ /* 0x000fc80003f85270 */
[----:B------:R-:W-:Y:S01]  /*16590*/  PRMT R7, R8, 0x40, R7 ;  /* 0x0000004008077816 */ /* 0x000fe20000000007 */
[----:B------:R-:W-:Y:S01]  /*165a0*/  UIADD3 UR10, -UR7, URZ, URZ ;  /* 0x0000003f070a7290 */ /* 0x000fe2000fffe13f */
[----:B------:R-:W-:Y:S01]  /*165b0*/  VIADD R8, R5, 0x1 ;  /* 0x0000000105087836 */ /* 0x000fe20000000000 */
[----:B------:R-:W-:Y:S01]  /*165c0*/  UMOV UR21, UR7 ;  /* 0x0000000700157c82 */ /* 0x000fe20008000000 */
[----:B------:R-:W-:Y:S02]  /*165d0*/  R2UR UR25, R7 ;  /* 0x00000000071972ca */ /* 0x000fe400000e0000 */
[C---:B------:R-:W-:Y:S01]  /*165e0*/  @P2 IADD3 R8, R5.reuse, RZ, RZ ;  /* 0x000000ff05082210 */ /* 0x040fe20007ffe0ff */
[----:B------:R-:W-:Y:S01]  /*165f0*/  IMAD R10, R10, UR10, R11 ;  /* 0x0000000a0a0a7c24 */ /* 0x000fe2000f8e020b */
[----:B------:R-:W-:Y:S01]  /*16600*/  UIMAD.WIDE.U32 UR10, UR7, UR12, URZ ;  /* 0x0000000c070a72a5 */ /* 0x000fe2000f8e003f */
[----:B------:R-:W-:Y:S02]  /*16610*/  R2UR UR12, R5 ;  /* 0x00000000050c72ca */ /* 0x000fe400000e0000 */
[----:B0-----:R-:W-:Y:S01]  /*16620*/  ISETP.NE.AND P3, PT, R8, R17, PT ;  /* 0x000000110800720c */ /* 0x001fe20003f65270 */
[----:B------:R-:W-:Y:S01]  /*16630*/  @UP0 USHF.R.U32.HI UR21, URZ, UR13, UR11 ;  /* 0x0000000d3f150299 */ /* 0x000fe2000801160b */
[----:B------:R-:W-:Y:S01]  /*16640*/  R2UR UR19, R10 ;  /* 0x000000000a1372ca */ /* 0x000fe200000e0000 */
[----:B------:R-:W-:Y:S01]  /*16650*/  VIADD R10, R6, 0x1 ;  /* 0x00000001060a7836 */ /* 0x000fe20000000000 */
[----:B------:R-:W-:Y:S01]  /*16660*/  R2UR UR11, R16 ;  /* 0x00000000100b72ca */ /* 0x000fe200000e0000 */
[----:B------:R-:W-:Y:S01]  /*16670*/  UIADD3 UR10, -UR21, URZ, URZ ;  /* 0x0000003f150a7290 */ /* 0x000fe2000fffe13f */
[----:B------:R-:W-:-:S02]  /*16680*/  R2UR UR13, R6 ;  /* 0x00000000060d72ca */ /* 0x000fc400000e0000 */
[----:B------:R-:W-:Y:S01]  /*16690*/  SEL R5, RZ, 0x1, P4 ;  /* 0x00000001ff057807 */ /* 0x000fe20002000000 */
[----:B------:R-:W-:Y:S01]  /*166a0*/  UIMAD UR20, UR20, UR10, UR7 ;  /* 0x0000000a141472a4 */ /* 0x000fe2000f8e0207 */
[----:B------:R-:W-:Y:S01]  /*166b0*/  SEL R7, R9, RZ, P2 ;  /* 0x000000ff09077207 */ /* 0x000fe20001000000 */
[----:B------:R-:W-:Y:S01]  /*166c0*/  UPRMT UR7, UR25, 0x5410, URZ ;  /* 0x0000541019077896 */ /* 0x000fe2000800003f */
[----:B------:R-:W-:Y:S01]  /*166d0*/  LOP3.LUT R4, R4, R5, RZ, 0x3c, !PT ;  /* 0x0000000504047212 */ /* 0x000fe200078e3cff */
[----:B------:R-:W-:Y:S01]  /*166e0*/  UIMAD UR20, UR20, UR9, UR23 ;  /* 0x00000009141472a4 */ /* 0x000fe2000f8e0217 */
[----:B------:R-:W-:Y:S01]  /*166f0*/  @P3 IMAD.MOV R10, RZ, RZ, R6 ;  /* 0x000000ffff0a3224 */ /* 0x000fe200078e0206 */
[----:B------:R-:W-:Y:S01]  /*16700*/  UIMAD UR19, UR19, UR8, UR22 ;  /* 0x00000008131372a4 */ /* 0x000fe2000f8e0216 */
[----:B------:R-:W-:Y:S01]  /*16710*/  SEL R3, R3, RZ, P4 ;  /* 0x000000ff03037207 */ /* 0x000fe20002000000 */
[----:B------:R-:W-:Y:S01]  /*16720*/  UIADD3 UR8, UR24, 0x20000, URZ ;  /* 0x0002000018087890 */ /* 0x000fe2000fffe03f */
[----:B------:R-:W-:Y:S01]  /*16730*/  SEL R5, R8, RZ, P3 ;  /* 0x000000ff08057207 */ /* 0x000fe20001800000 */
[----:B------:R-:W-:Y:S01]  /*16740*/  UMOV UR9, UR17 ;  /* 0x0000001100097c82 */ /* 0x000fe20008000000 */
[----:B------:R-:W-:Y:S01]  /*16750*/  UMOV UR10, UR18 ;  /* 0x00000012000a7c82 */ /* 0x000fe20008000000 */
[----:B------:R-:W-:-:S03]  /*16760*/  MOV R6, R10 ;  /* 0x0000000a00067202 */ /* 0x000fc60000000f00 */
[----:B------:R0:W-:Y:S02]  /*16770*/  UTMALDG.4D.IM2COL [UR16], [UR14], UR7 ;  /* 0x000000100e0073b4 */ /* 0x0001e40008058007 */
[----:B------:R0:W-:Y:S02]  /*16780*/  UTMALDG.4D [UR8], [UR30], desc[UR28] ;  /* 0x00001c081e0075b4 */ /* 0x0001e40008019000 */
[----:B0-----:R-:W-:Y:S05]  /*16790*/  @P5 BRA `(.L_x_528) ;  /* 0xfffffff800a05947 */ /* 0x001fea000383ffff */
.L_x_524:
[----:B------:R-:W-:Y:S05]  /*167a0*/  WARPSYNC.ALL ;  /* 0x0000000000007948 */ /* 0x000fea0003800000 */
[----:B------:R-:W-:-:S13]  /*167b0*/  ELECT P0, URZ, PT ;  /* 0x00000000003f782f */ /* 0x000fda0003800000 */
[----:B------:R-:W-:Y:S05]  /*167c0*/  @!P0 EXIT ;  /* 0x000000000000894d */ /* 0x000fea0003800000 */
[----:B------:R-:W-:-:S04]  /*167d0*/  ULOP3.LUT UR6, UR6, 0x2, URZ, 0xfc, !UPT ;  /* 0x0000000206067892 */ /* 0x000fc8000f8efc3f */
[----:B------:R-:W-:-:S06]  /*167e0*/  UISETP.NE.AND UP0, UPT, UR6, 0x3, UPT ;  /* 0x000000030600788c */ /* 0x000fcc000bf05270 */
[----:B------:R-:W-:-:S13]  /*167f0*/  PLOP3.LUT P0, PT, PT, PT, UP0, 0x80, 0x0 ;  /* 0x000000000000781c */ /* 0x000fda0003f0f008 */
[----:B------:R-:W-:Y:S05]  /*16800*/  @!P0 BRA `(.L_x_529) ;  /* 0x0000000000048947 */ /* 0x000fea0003800000 */
[----:B------:R-:W-:Y:S01]  /*16810*/  BPT.TRAP 0x1 ;  /* 0x000000040000795c */ /* 0x000fe20000300000 */
.L_x_529:
[----:B------:R-:W0:Y:S01]  /*16820*/  S2UR UR7, SR_CgaCtaId ;  /* 0x00000000000779c3 */ /* 0x000e220000008800 */
[----:B------:R-:W-:Y:S01]  /*16830*/  ULOP3.LUT UP0, URZ, UR5, 0x4, URZ, 0xc0, !UPT ;  /* 0x00000004053f7892 */ /* 0x000fe2000f80c03f */
[----:B------:R-:W-:Y:S01]  /*16840*/  UMOV UR6, 0x400 ;  /* 0x0000040000067882 */ /* 0x000fe20000000000 */
[----:B------:R-:W-:Y:S02]  /*16850*/  USHF.L.U32 UR4, UR5, 0x3, URZ ;  /* 0x0000000305047899 */ /* 0x000fe4000800063f */
[----:B------:R-:W-:Y:S02]  /*16860*/  USEL UR8, URZ, 0x1, UP0 ;  /* 0x000000013f087887 */ /* 0x000fe40008000000 */
[----:B------:R-:W-:-:S04]  /*16870*/  ULOP3.LUT UR5, UR5, 0x3, URZ, 0xc0, !UPT ;  /* 0x0000000305057892 */ /* 0x000fc8000f8ec03f */
[----:B------:R-:W-:-:S05]  /*16880*/  IMAD.U32 R0, RZ, RZ, UR8 ;  /* 0x00000008ff007e24 */ /* 0x000fca000f8e00ff */
[----:B------:R-:W-:Y:S01]  /*16890*/  SHF.L.U32 R0, R0, 0x1f, RZ ;  /* 0x0000001f00007819 */ /* 0x000fe200000006ff */
[----:B0-----:R-:W-:Y:S02]  /*168a0*/  ULEA UR7, UR7, UR6, 0x18 ;  /* 0x0000000607077291 */ /* 0x001fe4000f8ec03f */
[----:B------:R-:W-:Y:S02]  /*168b0*/  ULOP3.LUT UR6, UR4, 0x18, URZ, 0xc0, !UPT ;  /* 0x0000001804067892 */ /* 0x000fe4000f8ec03f */
[----:B------:R-:W-:-:S04]  /*168c0*/  UIADD3 UR4, UR7, 0x30020, URZ ;  /* 0x0003002007047890 */ /* 0x000fc8000fffe03f */
[----:B------:R-:W-:-:S12]  /*168d0*/  UIADD3 UR6, UR4, UR6, URZ ;  /* 0x0000000604067290 */ /* 0x000fd8000fffe03f */
.L_x_530:
[----:B0-----:R-:W-:-:S04]  /*168e0*/  IMAD.U32 R3, RZ, RZ, UR6 ;  /* 0x00000006ff037e24 */ /* 0x001fc8000f8e00ff */
[----:B------:R0:W1:Y:S03]  /*168f0*/  SYNCS.PHASECHK.TRANS64.TRYWAIT P0, [R3+URZ], R0 ;  /* 0x00000000030075a7 */ /* 0x000066000800017f */
[----:B-1----:R-:W-:Y:S05]  /*16900*/  @!P0 NANOSLEEP.SYNCS 0x989680 ;  /* 0x009896800000895d */ /* 0x002fea0003900000 */
[----:B------:R-:W1:Y:S02]  /*16910*/  @!P0 SYNCS.PHASECHK.TRANS64 P0, [R3+URZ], R0 ;  /* 0x00000000030085a7 */ /* 0x000e64000800007f */
[----:B-1----:R-:W-:Y:S05]  /*16920*/  @!P0 BRA `(.L_x_530) ;  /* 0xfffffffc00ec8947 */ /* 0x002fea000383ffff */
[----:B------:R-:W-:-:S04]  /*16930*/  UIADD3 UR5, UR5, 0x1, URZ ;  /* 0x0000000105057890 */ /* 0x000fc8000fffe03f */
[----:B------:R-:W-:Y:S02]  /*16940*/  UISETP.EQ.XOR UP0, UPT, UR5, 0x4, !UP0 ;  /* 0x000000040500788c */ /* 0x000fe4000c702a70 */
[----:B------:R-:W-:Y:S02]  /*16950*/  UISETP.NE.AND UP1, UPT, UR5, 0x4, UPT ;  /* 0x000000040500788c */ /* 0x000fe4000bf25270 */
[----:B------:R-:W-:Y:S02]  /*16960*/  USEL UR6, URZ, 0x1, !UP0 ;  /* 0x000000013f067887 */ /* 0x000fe4000c000000 */
[----:B------:R-:W-:-:S04]  /*16970*/  USEL UR5, UR5, URZ, UP1 ;  /* 0x0000003f05057287 */ /* 0x000fc80008800000 */
[----:B0-----:R-:W-:Y:S01]  /*16980*/  IMAD.U32 R0, RZ, RZ, UR6 ;  /* 0x00000006ff007e24 */ /* 0x001fe2000f8e00ff */
[----:B------:R-:W-:-:S04]  /*16990*/  ULEA UR7, UR5, UR4, 0x3 ;  /* 0x0000000405077291 */ /* 0x000fc8000f8e183f */
[----:B------:R-:W-:-:S08]  /*169a0*/  SHF.L.U32 R0, R0, 0x1f, RZ ;  /* 0x0000001f00007819 */ /* 0x000fd000000006ff */
.L_x_531:
[----:B0-----:R-:W-:-:S04]  /*169b0*/  IMAD.U32 R3, RZ, RZ, UR7 ;  /* 0x00000007ff037e24 */ /* 0x001fc8000f8e00ff */
[----:B------:R0:W1:Y:S03]  /*169c0*/  SYNCS.PHASECHK.TRANS64.TRYWAIT P0, [R3+URZ], R0 ;  /* 0x00000000030075a7 */ /* 0x000066000800017f */
[----:B-1----:R-:W-:Y:S05]  /*169d0*/  @!P0 NANOSLEEP.SYNCS 0x989680 ;  /* 0x009896800000895d */ /* 0x002fea0003900000 */
[----:B------:R-:W1:Y:S02]  /*169e0*/  @!P0 SYNCS.PHASECHK.TRANS64 P0, [R3+URZ], R0 ;  /* 0x00000000030085a7 */ /* 0x000e64000800007f */
[----:B-1----:R-:W-:Y:S05]  /*169f0*/  @!P0 BRA `(.L_x_531) ;  /* 0xfffffffc00ec8947 */ /* 0x002fea000383ffff */
[----:B------:R-:W-:-:S04]  /*16a00*/  UIADD3 UR5, UR5, 0x1, URZ ;  /* 0x0000000105057890 */ /* 0x000fc8000fffe03f */
[----:B------:R-:W-:Y:S02]  /*16a10*/  UISETP.EQ.XOR UP0, UPT, UR5, 0x4, UP0 ;  /* 0x000000040500788c */ /* 0x000fe40008702a70 */
[----:B------:R-:W-:Y:S02]  /*16a20*/  UISETP.NE.AND UP1, UPT, UR5, 0x4, UPT ;  /* 0x000000040500788c */ /* 0x000fe4000bf25270 */
[----:B------:R-:W-:Y:S02]  /*16a30*/  USEL UR6, URZ, 0x1, !UP0 ;  /* 0x000000013f067887 */ /* 0x000fe4000c000000 */
[----:B------:R-:W-:-:S04]  /*16a40*/  USEL UR5, UR5, URZ, UP1 ;  /* 0x0000003f05057287 */ /* 0x000fc80008800000 */
[----:B0-----:R-:W-:Y:S01]  /*16a50*/  MOV R0, UR6 ;  /* 0x0000000600007c02 */ /* 0x001fe20008000f00 */
[----:B------:R-:W-:-:S03]  /*16a60*/  ULEA UR7, UR5, UR4, 0x3 ;  /* 0x0000000405077291 */ /* 0x000fc6000f8e183f */
[----:B------:R-:W-:-:S09]  /*16a70*/  SHF.L.U32 R0, R0, 0x1f, RZ ;  /* 0x0000001f00007819 */ /* 0x000fd200000006ff */
.L_x_532:
        /* <DEDUP_REMOVED lines=10> */
[----:B0-----:R-:W-:Y:S01]  /*16b20*/  IMAD.U32 R0, RZ, RZ, UR6 ;  /* 0x00000006ff007e24 */ /* 0x001fe2000f8e00ff */
[----:B------:R-:W-:-:S04]  /*16b30*/  ULEA UR5, UR5, UR4, 0x3 ;  /* 0x0000000405057291 */ /* 0x000fc8000f8e183f */
[----:B------:R-:W-:-:S08]  /*16b40*/  SHF.L.U32 R0, R0, 0x1f, RZ ;  /* 0x0000001f00007819 */ /* 0x000fd000000006ff */
.L_x_533:
[----:B0-----:R-:W-:-:S04]  /*16b50*/  IMAD.U32 R3, RZ, RZ, UR5 ;  /* 0x00000005ff037e24 */ /* 0x001fc8000f8e00ff */
[----:B------:R0:W1:Y:S03]  /*16b60*/  SYNCS.PHASECHK.TRANS64.TRYWAIT P0, [R3+URZ], R0 ;  /* 0x00000000030075a7 */ /* 0x000066000800017f */
[----:B-1----:R-:W-:Y:S05]  /*16b70*/  @!P0 NANOSLEEP.SYNCS 0x989680 ;  /* 0x009896800000895d */ /* 0x002fea0003900000 */
[----:B------:R-:W1:Y:S02]  /*16b80*/  @!P0 SYNCS.PHASECHK.TRANS64 P0, [R3+URZ], R0 ;  /* 0x00000000030085a7 */ /* 0x000e64000800007f */
[----:B-1----:R-:W-:Y:S05]  /*16b90*/  @P0 EXIT ;  /* 0x000000000000094d */ /* 0x002fea0003800000 */
[----:B------:R-:W-:Y:S05]  /*16ba0*/  BRA `(.L_x_533) ;  /* 0xfffffffc00e87947 */ /* 0x000fea000383ffff */
.L_x_534:
[----:B------:R-:W-:-:S00]  /*16bb0*/  BRA `(.L_x_534) ;  /* 0xfffffffc00fc7947 */ /* 0x000fc0000383ffff */
[----:B------:R-:W-:-:S00]  /*16bc0*/  NOP ;  /* 0x0000000000007918 */ /* 0x000fc00000000000 */
        /* <DEDUP_REMOVED lines=11> */
.L_x_535:


//--------------------- .nv.shared._ZN7cutlass13device_kernelINS_4conv6kernel13ConvUniversalINS1_16ConvProblemShapeILNS1_8OperatorE0ELi2EEENS1_10collective14CollectiveConvINS1_46MainloopSm90TmaGmmaWarpSpecializedImplicitGemmILS5_0ELi4ELi2EN4cute5tupleIJNSA_1CILi1EEESD_SD_EEENS1_36KernelImplicitTmaWarpSpecializedSm90ELi1EEENSB_IJNSC_ILi256EEENSC_ILi128EEENSB_IJNSC_ILi64EEEEEEEEENS_10bfloat16_tESM_NSA_8TiledMMAINSA_8MMA_AtomIJNSA_4SM904GMMA28MMA_64x128x16_F32BF16BF16_SSILNSQ_5MajorE0ELSS_0ELNSQ_7ScaleInE1ELST_1EEEEEENSA_6LayoutISE_NSB_IJNSC_ILi0EEESX_SX_EEEEENSB_IJNSA_10UnderscoreES10_S10_EEEEENS7_6detail26Sm90ImplicitGemmTileTraitsINSA_20SM90_TMA_LOAD_IM2COLENSA_14ComposedLayoutINSA_7SwizzleILi3ELi4ELi3EEENSA_18smem_ptr_flag_bitsILi16EEENSW_INSB_IJNSB_IJNSC_ILi8EEENSC_ILi32EEEEEENSB_IJSJ_SD_EEENSB_IJSD_NSC_ILi4EEEEEEEEENSB_IJNSB_IJSJ_NSC_ILi512EEEEEENSB_IJSD_SX_EEENSB_IJSX_NSC_ILi16384EEEEEEEEEEEEEvEENS14_INSA_13SM90_TMA_LOADENS16_IS18_S1A_NSW_INSB_IJNSB_IJS1B_NSC_ILi16EEEEEES1E_S1G_EEENSB_IJS1J_S1K_NSB_IJSX_NSC_ILi8192EEEEEEEEEEEEEvEEEENS_8epilogue10collective6detail29Sm90TmaWarpSpecializedAdapterINS23_15DefaultEpilogueISM_NSB_IJNSB_IJlllEEESD_SX_EEES28_NS22_6thread17LinearCombinationISM_Li1EffLNS29_9ScaleType4KindE0ELNS_15FloatRoundStyleE2ESM_EENS_4gemm15EpilogueDefaultEEEEEvvEEEEvNT_6ParamsE --------------------------
	.section	.nv.shared._ZN7cutlass13device_kernelINS_4conv6kernel13ConvUniversalINS1_16ConvProblemShapeILNS1_8OperatorE0ELi2EEENS1_10collective14CollectiveConvINS1_46MainloopSm90TmaGmmaWarpSpecializedImplicitGemmILS5_0ELi4ELi2EN4cute5tupleIJNSA_1CILi1EEESD_SD_EEENS1_36KernelImplicitTmaWarpSpecializedSm90ELi1EEENSB_IJNSC_ILi256EEENSC_ILi128EEENSB_IJNSC_ILi64EEEEEEEEENS_10bfloat16_tESM_NSA_8TiledMMAINSA_8MMA_AtomIJNSA_4SM904GMMA28MMA_64x128x16_F32BF16BF16_SSILNSQ_5MajorE0ELSS_0ELNSQ_7ScaleInE1ELST_1EEEEEENSA_6LayoutISE_NSB_IJNSC_ILi0EEESX_SX_EEEEENSB_IJNSA_10UnderscoreES10_S10_EEEEENS7_6detail26Sm90ImplicitGemmTileTraitsINSA_20SM90_TMA_LOAD_IM2COLENSA_14ComposedLayoutINSA_7SwizzleILi3ELi4ELi3EEENSA_18smem_ptr_flag_bitsILi16EEENSW_INSB_IJNSB_IJNSC_ILi8EEENSC_ILi32EEEEEENSB_IJSJ_SD_EEENSB_IJSD_NSC_ILi4EEEEEEEEENSB_IJNSB_IJSJ_NSC_ILi512EEEEEENSB_IJSD_SX_EEENSB_IJSX_NSC_ILi16384EEEEEEEEEEEEEvEENS14_INSA_13SM90_TMA_LOADENS16_IS18_S1A_NSW_INSB_IJNSB_IJS1B_NSC_ILi16EEEEEES1E_S1G_EEENSB_IJS1J_S1K_NSB_IJSX_NSC_ILi8192EEEEEEEEEEEEEvEEEENS_8epilogue10collective6detail29Sm90TmaWarpSpecializedAdapterINS23_15DefaultEpilogueISM_NSB_IJNSB_IJlllEEESD_SX_EEES28_NS22_6thread17LinearCombinationISM_Li1EffLNS29_9ScaleType4KindE0ELNS_15FloatRoundStyleE2ESM_EENS_4gemm15EpilogueDefaultEEEEEvvEEEEvNT_6ParamsE,"aw",@nobits
	.sectionflags	@""
	.align	16
	.zero		1024


//--------------------- .nv.shared.reserved.0     --------------------------
	.section	.nv.shared.reserved.0,"aw",@nobits
	.weak		__nv_reservedSMEM_offset_0_alias
	.size		__nv_reservedSMEM_offset_0_alias, 0, 0
	.other		__nv_reservedSMEM_offset_0_alias,@"STO_CUDA_RESERVED_SHARED STV_DEFAULT"
__nv_reservedSMEM_offset_0_alias:
	.zero		0


//--------------------- .nv.global                --------------------------
	.section	.nv.global,"aw",@nobits
.nv.global:
	.type		_ZN39_INTERNAL_baa9dd5c_4_k_cu_b89f0cb6_37584cute1_E,@object
	.size		_ZN39_INTERNAL_baa9dd5c_4_k_cu_b89f0cb6_37584cute1_E,(_ZN39_INTERNAL_baa9dd5c_4_k_cu_b89f0cb6_37584cuda3std3__45__cpo6cbeginE - _ZN39_INTERNAL_baa9dd5c_4_k_cu_b89f0cb6_37584cute1_E)
_ZN39_INTERNAL_baa9dd5c_4_k_cu_b89f0cb6_37584cute1_E:
	.zero		1
	.type		_ZN39_INTERNAL_baa9dd5c_4_k_cu_b89f0cb6_37584cuda3std3__45__cpo6cbeginE,@object
	.size		_ZN39_INTERNAL_baa9dd5c_4_k_cu_b89f0cb6_37584cuda3std3__45__cpo6cbeginE,(_ZN39_INTERNAL_baa9dd5c_4_k_cu_b89f0cb6_37584cuda3std3__48in_placeE - _ZN39_INTERNAL_baa9dd5c_4_k_cu_b89f0cb6_37584cuda3std3__45__cpo6cbeginE)
_ZN39_INTERNAL_baa9dd5c_4_k_cu_b89f0cb6_37584cuda3std3__45__cpo6cbeginE:
	.zero		1
	.type		_ZN39_INTERNAL_baa9dd5c_4_k_cu_b89f0cb6_37584cuda3std3__48in_placeE,@object
	.size		_ZN39_INTERNAL_baa9dd5c_4_k_cu_b89f0cb6_37584cuda3std3__48in_placeE,(_ZN39_INTERNAL_baa9dd5c_4_k_cu_b89f0cb6_37584cuda3std6ranges3__45__cpo9iter_moveE - _ZN39_INTERNAL_baa9dd5c_4_k_cu_b89f0cb6_37584cuda3std3__48in_placeE)
_ZN39_INTERNAL_baa9dd5c_4_k_cu_b89f0cb6_37584cuda3std3__48in_placeE:
	.zero		1
	.type		_ZN39_INTERNAL_baa9dd5c_4_k_cu_b89f0cb6_37584cuda3std6ranges3__45__cpo9iter_moveE,@object
	.size		_ZN39_INTERNAL_baa9dd5c_4_k_cu_b89f0cb6_37584cuda3std6ranges3__45__cpo9iter_moveE,(_ZN39_INTERNAL_baa9dd5c_4_k_cu_b89f0cb6_37584cuda3std3__45__cpo5beginE - _ZN39_INTERNAL_baa9dd5c_4_k_cu_b89f0cb6_37584cuda3std6ranges3__45__cpo9iter_moveE)
_ZN39_INTERNAL_baa9dd5c_4_k_cu_b89f0cb6_37584cuda3std6ranges3__45__cpo9iter_moveE:
	.zero		1
	.type		_ZN39_INTERNAL_baa9dd5c_4_k_cu_b89f0cb6_37584cuda3std3__45__cpo5beginE,@object
	.size		_ZN39_INTERNAL_baa9dd5c_4_k_cu_b89f0cb6_37584cuda3std3__45__cpo5beginE,(_ZN39_INTERNAL_baa9dd5c_4_k_cu_b89f0cb6_37584cuda3std3__441_GLOBAL__N__baa9dd5c_4_k_cu_b89f0cb6_37586ignoreE - _ZN39_INTERNAL_baa9dd5c_4_k_cu_b89f0cb6_37584cuda3std3__45__cpo5beginE)
_ZN39_INTERNAL_baa9dd5c_4_k_cu_b89f0cb6_37584cuda3std3__45__cpo5beginE:
	.zero		1
	.type		_ZN39_INTERNAL_baa9dd5c_4_k_cu_b89f0cb6_37584cuda3std3__441_GLOBAL__N__baa9dd5c_4_k_cu_b89f0cb6_37586ignoreE,@object
	.size		_ZN39_INTERNAL_baa9dd5c_4_k_cu_b89f0cb6_37584cuda3std3__441_GLOBAL__N__baa9dd5c_4_k_cu_b89f0cb6_37586ignoreE,(_ZN39_INTERNAL_baa9dd5c_4_k_cu_b89f0cb6_37584cute7productE - _ZN39_INTERNAL_baa9dd5c_4_k_cu_b89f0cb6_37584cuda3std3__441_GLOBAL__N__baa9dd5c_4_k_cu_b89f0cb6_37586ignoreE)
_ZN39_INTERNAL_baa9dd5c_4_k_cu_b89f0cb6_37584cuda3std3__441_GLOBAL__N__baa9dd5c_4_k_cu_b89f0cb6_37586ignoreE:
	.zero		1
	.type		_ZN39_INTERNAL_baa9dd5c_4_k_cu_b89f0cb6_37584cute7productE,@object
	.size		_ZN39_INTERNAL_baa9dd5c_4_k_cu_b89f0cb6_37584cute7productE,(_ZN39_INTERNAL_baa9dd5c_4_k_cu_b89f0cb6_37584cuda3std3__45__cpo3endE - _ZN39_INTERNAL_baa9dd5c_4_k_cu_b89f0cb6_37584cute7productE)
_ZN39_INTERNAL_baa9dd5c_4_k_cu_b89f0cb6_37584cute7productE:
	.zero		1
	.type		_ZN39_INTERNAL_baa9dd5c_4_k_cu_b89f0cb6_37584cuda3std3__45__cpo3endE,@object
	.size		_ZN39_INTERNAL_baa9dd5c_4_k_cu_b89f0cb6_37584cuda3std3__45__cpo3endE,(_ZN39_INTERNAL_baa9dd5c_4_k_cu_b89f0cb6_37584cuda3std3__419piecewise_constructE - _ZN39_INTERNAL_baa9dd5c_4_k_cu_b89f0cb6_37584cuda3std3__45__cpo3endE)
_ZN39_INTERNAL_baa9dd5c_4_k_cu_b89f0cb6_37584cuda3std3__45__cpo3endE:
	.zero		1
	.type		_ZN39_INTERNAL_baa9dd5c_4_k_cu_b89f0cb6_37584cuda3std3__419piecewise_constructE,@object
	.size		_ZN39_INTERNAL_baa9dd5c_4_k_cu_b89f0cb6_37584cuda3std3__419piecewise_constructE,(_ZN39_INTERNAL_baa9dd5c_4_k_cu_b89f0cb6_37584cuda3std3__45__cpo4cendE - _ZN39_INTERNAL_baa9dd5c_4_k_cu_b89f0cb6_37584cuda3std3__419piecewise_constructE)
_ZN39_INTERNAL_baa9dd5c_4_k_cu_b89f0cb6_37584cuda3std3__419piecewise_constructE:
	.zero		1
	.type		_ZN39_INTERNAL_baa9dd5c_4_k_cu_b89f0cb6_37584cuda3std3__45__cpo4cendE,@object
	.size		_ZN39_INTERNAL_baa9dd5c_4_k_cu_b89f0cb6_37584cuda3std3__45__cpo4cendE,(_ZN39_INTERNAL_baa9dd5c_4_k_cu_b89f0cb6_37584cuda3std6ranges3__45__cpo4swapE - _ZN39_INTERNAL_baa9dd5c_4_k_cu_b89f0cb6_37584cuda3std3__45__cpo4cendE)
_ZN39_INTERNAL_baa9dd5c_4_k_cu_b89f0cb6_37584cuda3std3__45__cpo4cendE:
	.zero		1
	.type		_ZN39_INTERNAL_baa9dd5c_4_k_cu_b89f0cb6_37584cuda3std6ranges3__45__cpo4swapE,@object
	.size		_ZN39_INTERNAL_baa9dd5c_4_k_cu_b89f0cb6_37584cuda3std6ranges3__45__cpo4swapE,(.L_7 - _ZN39_INTERNAL_baa9dd5c_4_k_cu_b89f0cb6_37584cuda3std6ranges3__45__cpo4swapE)
_ZN39_INTERNAL_baa9dd5c_4_k_cu_b89f0cb6_37584cuda3std6ranges3__45__cpo4swapE:
	.zero		1
.L_7:


//--------------------- .nv.constant0._ZN7cutlass13device_kernelINS_4conv6kernel13ConvUniversalINS1_16ConvProblemShapeILNS1_8OperatorE0ELi2EEENS1_10collective14CollectiveConvINS1_46MainloopSm90TmaGmmaWarpSpecializedImplicitGemmILS5_0ELi4ELi2EN4cute5tupleIJNSA_1CILi1EEESD_SD_EEENS1_36KernelImplicitTmaWarpSpecializedSm90ELi1EEENSB_IJNSC_ILi256EEENSC_ILi128EEENSB_IJNSC_ILi64EEEEEEEEENS_10bfloat16_tESM_NSA_8TiledMMAINSA_8MMA_AtomIJNSA_4SM904GMMA28MMA_64x128x16_F32BF16BF16_SSILNSQ_5MajorE0ELSS_0ELNSQ_7ScaleInE1ELST_1EEEEEENSA_6LayoutISE_NSB_IJNSC_ILi0EEESX_SX_EEEEENSB_IJNSA_10UnderscoreES10_S10_EEEEENS7_6detail26Sm90ImplicitGemmTileTraitsINSA_20SM90_TMA_LOAD_IM2COLENSA_14ComposedLayoutINSA_7SwizzleILi3ELi4ELi3EEENSA_18smem_ptr_flag_bitsILi16EEENSW_INSB_IJNSB_IJNSC_ILi8EEENSC_ILi32EEEEEENSB_IJSJ_SD_EEENSB_IJSD_NSC_ILi4EEEEEEEEENSB_IJNSB_IJSJ_NSC_ILi512EEEEEENSB_IJSD_SX_EEENSB_IJSX_NSC_ILi16384EEEEEEEEEEEEEvEENS14_INSA_13SM90_TMA_LOADENS16_IS18_S1A_NSW_INSB_IJNSB_IJS1B_NSC_ILi16EEEEEES1E_S1G_EEENSB_IJS1J_S1K_NSB_IJSX_NSC_ILi8192EEEEEEEEEEEEEvEEEENS_8epilogue10collective6detail29Sm90TmaWarpSpecializedAdapterINS23_15DefaultEpilogueISM_NSB_IJNSB_IJlllEEESD_SX_EEES28_NS22_6thread17LinearCombinationISM_Li1EffLNS29_9ScaleType4KindE0ELNS_15FloatRoundStyleE2ESM_EENS_4gemm15EpilogueDefaultEEEEEvvEEEEvNT_6ParamsE --------------------------
	.section	.nv.constant0._ZN7cutlass13device_kernelINS_4conv6kernel13ConvUniversalINS1_16ConvProblemShapeILNS1_8OperatorE0ELi2EEENS1_10collective14CollectiveConvINS1_46MainloopSm90TmaGmmaWarpSpecializedImplicitGemmILS5_0ELi4ELi2EN4cute5tupleIJNSA_1CILi1EEESD_SD_EEENS1_36KernelImplicitTmaWarpSpecializedSm90ELi1EEENSB_IJNSC_ILi256EEENSC_ILi128EEENSB_IJNSC_ILi64EEEEEEEEENS_10bfloat16_tESM_NSA_8TiledMMAINSA_8MMA_AtomIJNSA_4SM904GMMA28MMA_64x128x16_F32BF16BF16_SSILNSQ_5MajorE0ELSS_0ELNSQ_7ScaleInE1ELST_1EEEEEENSA_6LayoutISE_NSB_IJNSC_ILi0EEESX_SX_EEEEENSB_IJNSA_10UnderscoreES10_S10_EEEEENS7_6detail26Sm90ImplicitGemmTileTraitsINSA_20SM90_TMA_LOAD_IM2COLENSA_14ComposedLayoutINSA_7SwizzleILi3ELi4ELi3EEENSA_18smem_ptr_flag_bitsILi16EEENSW_INSB_IJNSB_IJNSC_ILi8EEENSC_ILi32EEEEEENSB_IJSJ_SD_EEENSB_IJSD_NSC_ILi4EEEEEEEEENSB_IJNSB_IJSJ_NSC_ILi512EEEEEENSB_IJSD_SX_EEENSB_IJSX_NSC_ILi16384EEEEEEEEEEEEEvEENS14_INSA_13SM90_TMA_LOADENS16_IS18_S1A_NSW_INSB_IJNSB_IJS1B_NSC_ILi16EEEEEES1E_S1G_EEENSB_IJS1J_S1K_NSB_IJSX_NSC_ILi8192EEEEEEEEEEEEEvEEEENS_8epilogue10collective6detail29Sm90TmaWarpSpecializedAdapterINS23_15DefaultEpilogueISM_NSB_IJNSB_IJlllEEESD_SX_EEES28_NS22_6thread17LinearCombinationISM_Li1EffLNS29_9ScaleType4KindE0ELNS_15FloatRoundStyleE2ESM_EENS_4gemm15EpilogueDefaultEEEEEvvEEEEvNT_6ParamsE,"a",@progbits
	.sectionflags	@""
	.align	4
.nv.constant0._ZN7cutlass13device_kernelINS_4conv6kernel13ConvUniversalINS1_16ConvProblemShapeILNS1_8OperatorE0ELi2EEENS1_10collective14CollectiveConvINS1_46MainloopSm90TmaGmmaWarpSpecializedImplicitGemmILS5_0ELi4ELi2EN4cute5tupleIJNSA_1CILi1EEESD_SD_EEENS1_36KernelImplicitTmaWarpSpecializedSm90ELi1EEENSB_IJNSC_ILi256EEENSC_ILi128EEENSB_IJNSC_ILi64EEEEEEEEENS_10bfloat16_tESM_NSA_8TiledMMAINSA_8MMA_AtomIJNSA_4SM904GMMA28MMA_64x128x16_F32BF16BF16_SSILNSQ_5MajorE0ELSS_0ELNSQ_7ScaleInE1ELST_1EEEEEENSA_6LayoutISE_NSB_IJNSC_ILi0EEESX_SX_EEEEENSB_IJNSA_10UnderscoreES10_S10_EEEEENS7_6detail26Sm90ImplicitGemmTileTraitsINSA_20SM90_TMA_LOAD_IM2COLENSA_14ComposedLayoutINSA_7SwizzleILi3ELi4ELi3EEENSA_18smem_ptr_flag_bitsILi16EEENSW_INSB_IJNSB_IJNSC_ILi8EEENSC_ILi32EEEEEENSB_IJSJ_SD_EEENSB_IJSD_NSC_ILi4EEEEEEEEENSB_IJNSB_IJSJ_NSC_ILi512EEEEEENSB_IJSD_SX_EEENSB_IJSX_NSC_ILi16384EEEEEEEEEEEEEvEENS14_INSA_13SM90_TMA_LOADENS16_IS18_S1A_NSW_INSB_IJNSB_IJS1B_NSC_ILi16EEEEEES1E_S1G_EEENSB_IJS1J_S1K_NSB_IJSX_NSC_ILi8192EEEEEEEEEEEEEvEEEENS_8epilogue10collective6detail29Sm90TmaWarpSpecializedAdapterINS23_15DefaultEpilogueISM_NSB_IJNSB_IJlllEEESD_SX_EEES28_NS22_6thread17LinearCombinationISM_Li1EffLNS29_9ScaleType4KindE0ELNS_15FloatRoundStyleE2ESM_EENS_4gemm15EpilogueDefaultEEEEEvvEEEEvNT_6ParamsE:
	.zero		1536


//--------------------- SYMBOLS --------------------------

	.type		.nv.reservedSmem.offset0,@object
	.size		.nv.reservedSmem.offset0,0x4
